	.target	sm_100a

	.elftype	@"ET_EXEC"


//--------------------- .note.nv.tkinfo           --------------------------
	.section	.note.nv.tkinfo,"",@"SHT_NOTE"
	.sectionflags	@"SHF_NOTE_NV_TKINFO"
	.tkinfo
        /*0018*/ 	.word	0x00000002
        /*0030*/ 	.string	""
        /*0030*/ 	.string	"ptxas"
        /*0030*/ 	.string	"Cuda compilation tools, release 13.0, V13.0.88"
        /*0030*/ 	.string	"Build cuda_13.0.r13.0/compiler.36424714_0"
        /*0030*/ 	.string	"-arch sm_100a -m 64 "



//--------------------- .note.nv.cuinfo           --------------------------
	.section	.note.nv.cuinfo,"",@"SHT_NOTE"
	.sectionflags	@"SHF_NOTE_NV_CUINFO"
        /*0018*/ 	.short	0x0002
        /*001a*/ 	.short	0x0064
        /*001c*/ 	.short	0x0082
	.zero		2


//--------------------- .nv.info                  --------------------------
	.section	.nv.info,"",@"SHT_CUDA_INFO"
	.align	4


	//----- nvinfo : EIATTR_REGCOUNT
	.align		4
        /*0000*/ 	.byte	0x04, 0x2f
        /*0002*/ 	.short	(.L_19 - .L_18)
	.align		4
.L_18:
        /*0004*/ 	.word	index@(_ZN7cutlass13device_kernelINS_4gemm6kernel13GemmUniversalIN4cute5tupleIJiiiiEEENS1_10collective13CollectiveMmaINS1_35MainloopSm100TmaUmmaWarpSpecializedILi10ELi2ELi4ENS5_IJNS4_1CILi2EEESB_NSA_ILi1EEEEEEEENS5_IJNSA_ILi256EEENSA_ILi64EEESG_EEENS_6half_tENS5_IJlSC_lEEESI_SJ_NS4_8TiledMMAINS4_8MMA_AtomIJNS4_26SM100_MMA_F16BF16_2x1SM_SSISI_SI_fLi256ELi64ELNS4_4UMMA5MajorE0ELSO_0ELNSN_7ScaleInE0ELSP_0EEEEEENS4_6LayoutINS5_IJSC_SC_SC_EEENS5_IJNSA_ILi0EEESU_SU_EEEEENS5_IJNS4_10UnderscoreESX_SX_EEEEENS4_28SM100_TMA_2SM_LOAD_MULTICASTENS4_14ComposedLayoutINS4_7SwizzleILi3ELi4ELi3EEENS4_18smem_ptr_flag_bitsILi16EEENSS_INS5_IJNSA_ILi8EEESG_EEENS5_IJSG_SC_EEEEEEEvNS4_8identityENS4_18SM100_TMA_2SM_LOADES1A_vS1B_EENS_8epilogue10collective18CollectiveEpilogueINS1E_23Sm100TmaWarpSpecializedILi3ELi2ELi32ELb1ELb0EEEJNS5_IJNSA_ILi128EEESG_SG_EEENS5_IJNSS_IS1J_SC_EENSS_INSA_ILi32EEESC_EEEEESI_SJ_SI_SJ_NS1E_6fusion15FusionCallbacksIS1I_NS1P_17LinearCombinationISI_fSI_fLNS_15FloatRoundStyleE2EEES1K_S1O_JEEENS4_5SM1004TMEM4LOAD26SM100_TMEM_LOAD_32dp32b32xENS4_13SM90_TMA_LOADENS11_INS12_ILi2ELi4ELi3EEES15_NSS_INS5_IJS16_S1M_EEENS5_IJS1M_SC_EEEEEEENS4_39AutoVectorizingCopyWithAssumedAlignmentILi128EEENS4_14SM90_TMA_STOREES24_S26_S26_EEEvvEEEEvNT_6ParamsE)
        /*0008*/ 	.word	0x00000078


	//----- nvinfo : EIATTR_FRAME_SIZE
	.align		4
.L_19:
        /*000c*/ 	.byte	0x04, 0x11
        /*000e*/ 	.short	(.L_21 - .L_20)
	.align		4
.L_20:
        /*0010*/ 	.word	index@($__internal_2_$__cuda_sm10x_tcgen05_guardrail_trap_unallocated_columns_being_dealloced)
        /*0014*/ 	.word	0x00000000


	//----- nvinfo : EIATTR_FRAME_SIZE
	.align		4
.L_21:
        /*0018*/ 	.byte	0x04, 0x11
        /*001a*/ 	.short	(.L_23 - .L_22)
	.align		4
.L_22:
        /*001c*/ 	.word	index@($__internal_1_$__cuda_sm10x_tcgen05_guardrail_trap_phase_invalid_during_alloc)
        /*0020*/ 	.word	0x00000000


	//----- nvinfo : EIATTR_FRAME_SIZE
	.align		4
.L_23:
        /*0024*/ 	.byte	0x04, 0x11
        /*0026*/ 	.short	(.L_25 - .L_24)
	.align		4
.L_24:
        /*0028*/ 	.word	index@($__internal_0_$__cuda_sm10x_tcgen05_guardrail_trap_col_being_dealloced_not_returned_by_alloc)
        /*002c*/ 	.word	0x00000000


	//----- nvinfo : EIATTR_FRAME_SIZE
	.align		4
.L_25:
        /*0030*/ 	.byte	0x04, 0x11
        /*0032*/ 	.short	(.L_27 - .L_26)
	.align		4
.L_26:
        /*0034*/ 	.word	index@(_ZN7cutlass13device_kernelINS_4gemm6kernel13GemmUniversalIN4cute5tupleIJiiiiEEENS1_10collective13CollectiveMmaINS1_35MainloopSm100TmaUmmaWarpSpecializedILi10ELi2ELi4ENS5_IJNS4_1CILi2EEESB_NSA_ILi1EEEEEEEENS5_IJNSA_ILi256EEENSA_ILi64EEESG_EEENS_6half_tENS5_IJlSC_lEEESI_SJ_NS4_8TiledMMAINS4_8MMA_AtomIJNS4_26SM100_MMA_F16BF16_2x1SM_SSISI_SI_fLi256ELi64ELNS4_4UMMA5MajorE0ELSO_0ELNSN_7ScaleInE0ELSP_0EEEEEENS4_6LayoutINS5_IJSC_SC_SC_EEENS5_IJNSA_ILi0EEESU_SU_EEEEENS5_IJNS4_10UnderscoreESX_SX_EEEEENS4_28SM100_TMA_2SM_LOAD_MULTICASTENS4_14ComposedLayoutINS4_7SwizzleILi3ELi4ELi3EEENS4_18smem_ptr_flag_bitsILi16EEENSS_INS5_IJNSA_ILi8EEESG_EEENS5_IJSG_SC_EEEEEEEvNS4_8identityENS4_18SM100_TMA_2SM_LOADES1A_vS1B_EENS_8epilogue10collective18CollectiveEpilogueINS1E_23Sm100TmaWarpSpecializedILi3ELi2ELi32ELb1ELb0EEEJNS5_IJNSA_ILi128EEESG_SG_EEENS5_IJNSS_IS1J_SC_EENSS_INSA_ILi32EEESC_EEEEESI_SJ_SI_SJ_NS1E_6fusion15FusionCallbacksIS1I_NS1P_17LinearCombinationISI_fSI_fLNS_15FloatRoundStyleE2EEES1K_S1O_JEEENS4_5SM1004TMEM4LOAD26SM100_TMEM_LOAD_32dp32b32xENS4_13SM90_TMA_LOADENS11_INS12_ILi2ELi4ELi3EEES15_NSS_INS5_IJS16_S1M_EEENS5_IJS1M_SC_EEEEEEENS4_39AutoVectorizingCopyWithAssumedAlignmentILi128EEENS4_14SM90_TMA_STOREES24_S26_S26_EEEvvEEEEvNT_6ParamsE)
        /*0038*/ 	.word	0x00000000


	//----- nvinfo : EIATTR_MIN_STACK_SIZE
	.align		4
.L_27:
        /*003c*/ 	.byte	0x04, 0x12
        /*003e*/ 	.short	(.L_29 - .L_28)
	.align		4
.L_28:
        /*0040*/ 	.word	index@(_ZN7cutlass13device_kernelINS_4gemm6kernel13GemmUniversalIN4cute5tupleIJiiiiEEENS1_10collective13CollectiveMmaINS1_35MainloopSm100TmaUmmaWarpSpecializedILi10ELi2ELi4ENS5_IJNS4_1CILi2EEESB_NSA_ILi1EEEEEEEENS5_IJNSA_ILi256EEENSA_ILi64EEESG_EEENS_6half_tENS5_IJlSC_lEEESI_SJ_NS4_8TiledMMAINS4_8MMA_AtomIJNS4_26SM100_MMA_F16BF16_2x1SM_SSISI_SI_fLi256ELi64ELNS4_4UMMA5MajorE0ELSO_0ELNSN_7ScaleInE0ELSP_0EEEEEENS4_6LayoutINS5_IJSC_SC_SC_EEENS5_IJNSA_ILi0EEESU_SU_EEEEENS5_IJNS4_10UnderscoreESX_SX_EEEEENS4_28SM100_TMA_2SM_LOAD_MULTICASTENS4_14ComposedLayoutINS4_7SwizzleILi3ELi4ELi3EEENS4_18smem_ptr_flag_bitsILi16EEENSS_INS5_IJNSA_ILi8EEESG_EEENS5_IJSG_SC_EEEEEEEvNS4_8identityENS4_18SM100_TMA_2SM_LOADES1A_vS1B_EENS_8epilogue10collective18CollectiveEpilogueINS1E_23Sm100TmaWarpSpecializedILi3ELi2ELi32ELb1ELb0EEEJNS5_IJNSA_ILi128EEESG_SG_EEENS5_IJNSS_IS1J_SC_EENSS_INSA_ILi32EEESC_EEEEESI_SJ_SI_SJ_NS1E_6fusion15FusionCallbacksIS1I_NS1P_17LinearCombinationISI_fSI_fLNS_15FloatRoundStyleE2EEES1K_S1O_JEEENS4_5SM1004TMEM4LOAD26SM100_TMEM_LOAD_32dp32b32xENS4_13SM90_TMA_LOADENS11_INS12_ILi2ELi4ELi3EEES15_NSS_INS5_IJS16_S1M_EEENS5_IJS1M_SC_EEEEEEENS4_39AutoVectorizingCopyWithAssumedAlignmentILi128EEENS4_14SM90_TMA_STOREES24_S26_S26_EEEvvEEEEvNT_6ParamsE)
        /*0044*/ 	.word	0x00000000
.L_29:


//--------------------- .nv.compat                --------------------------
	.section	.nv.compat,"",@"SHT_CUDA_COMPAT_INFO"
	.align	4
        /*0000*/ 	.byte	0x02, 0x09, 0x01, 0x00, 0x02, 0x02, 0x02, 0x00, 0x02, 0x05, 0x05, 0x00, 0x03, 0x07, 0x01, 0x01
        /*0010*/ 	.byte	0x02, 0x03, 0x01, 0x00, 0x02, 0x06, 0x01, 0x00, 0x04, 0x0b, 0x08, 0x00, 0x09, 0x00, 0x00, 0x00
        /*0020*/ 	.byte	0x00, 0x00, 0x00, 0x00


//--------------------- .nv.info._ZN7cutlass13device_kernelINS_4gemm6kernel13GemmUniversalIN4cute5tupleIJiiiiEEENS1_10collective13CollectiveMmaINS1_35MainloopSm100TmaUmmaWarpSpecializedILi10ELi2ELi4ENS5_IJNS4_1CILi2EEESB_NSA_ILi1EEEEEEEENS5_IJNSA_ILi256EEENSA_ILi64EEESG_EEENS_6half_tENS5_IJlSC_lEEESI_SJ_NS4_8TiledMMAINS4_8MMA_AtomIJNS4_26SM100_MMA_F16BF16_2x1SM_SSISI_SI_fLi256ELi64ELNS4_4UMMA5MajorE0ELSO_0ELNSN_7ScaleInE0ELSP_0EEEEEENS4_6LayoutINS5_IJSC_SC_SC_EEENS5_IJNSA_ILi0EEESU_SU_EEEEENS5_IJNS4_10UnderscoreESX_SX_EEEEENS4_28SM100_TMA_2SM_LOAD_MULTICASTENS4_14ComposedLayoutINS4_7SwizzleILi3ELi4ELi3EEENS4_18smem_ptr_flag_bitsILi16EEENSS_INS5_IJNSA_ILi8EEESG_EEENS5_IJSG_SC_EEEEEEEvNS4_8identityENS4_18SM100_TMA_2SM_LOADES1A_vS1B_EENS_8epilogue10collective18CollectiveEpilogueINS1E_23Sm100TmaWarpSpecializedILi3ELi2ELi32ELb1ELb0EEEJNS5_IJNSA_ILi128EEESG_SG_EEENS5_IJNSS_IS1J_SC_EENSS_INSA_ILi32EEESC_EEEEESI_SJ_SI_SJ_NS1E_6fusion15FusionCallbacksIS1I_NS1P_17LinearCombinationISI_fSI_fLNS_15FloatRoundStyleE2EEES1K_S1O_JEEENS4_5SM1004TMEM4LOAD26SM100_TMEM_LOAD_32dp32b32xENS4_13SM90_TMA_LOADENS11_INS12_ILi2ELi4ELi3EEES15_NSS_INS5_IJS16_S1M_EEENS5_IJS1M_SC_EEEEEEENS4_39AutoVectorizingCopyWithAssumedAlignmentILi128EEENS4_14SM90_TMA_STOREES24_S26_S26_EEEvvEEEEvNT_6ParamsE --------------------------
	.section	.nv.info._ZN7cutlass13device_kernelINS_4gemm6kernel13GemmUniversalIN4cute5tupleIJiiiiEEENS1_10collective13CollectiveMmaINS1_35MainloopSm100TmaUmmaWarpSpecializedILi10ELi2ELi4ENS5_IJNS4_1CILi2EEESB_NSA_ILi1EEEEEEEENS5_IJNSA_ILi256EEENSA_ILi64EEESG_EEENS_6half_tENS5_IJlSC_lEEESI_SJ_NS4_8TiledMMAINS4_8MMA_AtomIJNS4_26SM100_MMA_F16BF16_2x1SM_SSISI_SI_fLi256ELi64ELNS4_4UMMA5MajorE0ELSO_0ELNSN_7ScaleInE0ELSP_0EEEEEENS4_6LayoutINS5_IJSC_SC_SC_EEENS5_IJNSA_ILi0EEESU_SU_EEEEENS5_IJNS4_10UnderscoreESX_SX_EEEEENS4_28SM100_TMA_2SM_LOAD_MULTICASTENS4_14ComposedLayoutINS4_7SwizzleILi3ELi4ELi3EEENS4_18smem_ptr_flag_bitsILi16EEENSS_INS5_IJNSA_ILi8EEESG_EEENS5_IJSG_SC_EEEEEEEvNS4_8identityENS4_18SM100_TMA_2SM_LOADES1A_vS1B_EENS_8epilogue10collective18CollectiveEpilogueINS1E_23Sm100TmaWarpSpecializedILi3ELi2ELi32ELb1ELb0EEEJNS5_IJNSA_ILi128EEESG_SG_EEENS5_IJNSS_IS1J_SC_EENSS_INSA_ILi32EEESC_EEEEESI_SJ_SI_SJ_NS1E_6fusion15FusionCallbacksIS1I_NS1P_17LinearCombinationISI_fSI_fLNS_15FloatRoundStyleE2EEES1K_S1O_JEEENS4_5SM1004TMEM4LOAD26SM100_TMEM_LOAD_32dp32b32xENS4_13SM90_TMA_LOADENS11_INS12_ILi2ELi4ELi3EEES15_NSS_INS5_IJS16_S1M_EEENS5_IJS1M_SC_EEEEEEENS4_39AutoVectorizingCopyWithAssumedAlignmentILi128EEENS4_14SM90_TMA_STOREES24_S26_S26_EEEvvEEEEvNT_6ParamsE,"",@"SHT_CUDA_INFO"
	.sectionflags	@""
	.align	4


	//----- nvinfo : EIATTR_CUDA_API_VERSION
	.align		4
        /*0000*/ 	.byte	0x04, 0x37
        /*0002*/ 	.short	(.L_31 - .L_30)
.L_30:
        /*0004*/ 	.word	0x00000082


	//----- nvinfo : EIATTR_KPARAM_INFO
	.align		4
.L_31:
        /*0008*/ 	.byte	0x04, 0x17
        /*000a*/ 	.short	(.L_33 - .L_32)
.L_32:
        /*000c*/ 	.word	0x00000000
        /*0010*/ 	.short	0x0000
        /*0012*/ 	.short	0x0000
        /*0014*/ 	.byte	0x00, 0xf0, 0x01, 0x20


	//----- nvinfo : EIATTR_AT_ENTRY_FRAGMENTS
	.align		4
.L_33:
        /*0018*/ 	.byte	0x04, 0x4f
        /*001a*/ 	.short	(.L_35 - .L_34)


	//   ....[0]....
.L_34:
        /*001c*/ 	.word	0x00000007


	//----- nvinfo : EIATTR_RESERVED_SMEM_USED
	.align		4
.L_35:
        /*0020*/ 	.byte	0x01, 0x41
	.zero		2


	//----- nvinfo : EIATTR_SPARSE_MMA_MASK
	.align		4
        /*0024*/ 	.byte	0x03, 0x50
        /*0026*/ 	.short	0x0000


	//----- nvinfo : EIATTR_TCGEN05_2CTA_USED
	.align		4
        /*0028*/ 	.byte	0x01, 0x52
	.zero		2


	//----- nvinfo : EIATTR_MAXREG_COUNT
	.align		4
        /*002c*/ 	.byte	0x03, 0x1b
        /*002e*/ 	.short	0x00ff


	//----- nvinfo : EIATTR_NUM_BARRIERS
	.align		4
        /*0030*/ 	.byte	0x02, 0x4c
        /*0032*/ 	.byte	0x07
	.zero		1


	//----- nvinfo : EIATTR_EXTERNS
	.align		4
        /*0034*/ 	.byte	0x04, 0x0f
        /*0036*/ 	.short	(.L_37 - .L_36)


	//   ....[0]....
	.align		4
.L_36:
        /*0038*/ 	.word	index@(__assertfail)


	//----- nvinfo : EIATTR_MERCURY_ISA_VERSION
	.align		4
.L_37:
        /*003c*/ 	.byte	0x03, 0x5f
        /*003e*/ 	.short	0x0101


	//----- nvinfo : EIATTR_INT_WARP_WIDE_INSTR_OFFSETS
	.align		4
        /*0040*/ 	.byte	0x04, 0x31
        /*0042*/ 	.short	(.L_39 - .L_38)


	//   ....[0]....
.L_38:
        /*0044*/ 	.word	0x00000eb0


	//   ....[1]....
        /*0048*/ 	.word	0x00000f60


	//   ....[2]....
        /*004c*/ 	.word	0x000047e0


	//   ....[3]....
        /*0050*/ 	.word	0x00004800


	//   ....[4]....
        /*0054*/ 	.word	0x00004830


	//   ....[5]....
        /*0058*/ 	.word	0x00005410


	//   ....[6]....
        /*005c*/ 	.word	0x00005490


	//   ....[7]....
        /*0060*/ 	.word	0x000055a0


	//   ....[8]....
        /*0064*/ 	.word	0x000056b0


	//----- nvinfo : EIATTR_COOP_GROUP_MASK_REGIDS
	.align		4
.L_39:
        /*0068*/ 	.byte	0x04, 0x29
        /*006a*/ 	.short	(.L_41 - .L_40)


	//   ....[0]....
.L_40:
        /*006c*/ 	.word	0xffffffff


	//   ....[1]....
        /*0070*/ 	.word	0xffffffff


	//   ....[2]....
        /*0074*/ 	.word	0xffffffff


	//   ....[3]....
        /*0078*/ 	.word	0xffffffff


	//   ....[4]....
        /*007c*/ 	.word	0xffffffff


	//   ....[5]....
        /*0080*/ 	.word	0xffffffff


	//   ....[6]....
        /*0084*/ 	.word	0xffffffff


	//   ....[7]....
        /*0088*/ 	.word	0xffffffff


	//   ....[8]....
        /*008c*/ 	.word	0xffffffff


	//   ....[9]....
        /*0090*/ 	.word	0xffffffff


	//   ....[10]....
        /*0094*/ 	.word	0xffffffff


	//   ....[11]....
        /*0098*/ 	.word	0xffffffff


	//   ....[12]....
        /*009c*/ 	.word	0xffffffff


	//   ....[13]....
        /*00a0*/ 	.word	0xffffffff


	//----- nvinfo : EIATTR_COOP_GROUP_INSTR_OFFSETS
	.align		4
.L_41:
        /*00a4*/ 	.byte	0x04, 0x28
        /*00a6*/ 	.short	(.L_43 - .L_42)


	//   ....[0]....
.L_42:
        /*00a8*/ 	.word	0x000000b0


	//   ....[1]....
        /*00ac*/ 	.word	0x00000520


	//   ....[2]....
        /*00b0*/ 	.word	0x000007e0


	//   ....[3]....
        /*00b4*/ 	.word	0x00000960


	//   ....[4]....
        /*00b8*/ 	.word	0x00000a60


	//   ....[5]....
        /*00bc*/ 	.word	0x00000bd0


	//   ....[6]....
        /*00c0*/ 	.word	0x00000d70


	//   ....[7]....
        /*00c4*/ 	.word	0x00000fd0


	//   ....[8]....
        /*00c8*/ 	.word	0x00002370


	//   ....[9]....
        /*00cc*/ 	.word	0x000035c0


	//   ....[10]....
        /*00d0*/ 	.word	0x00003a90


	//   ....[11]....
        /*00d4*/ 	.word	0x00003ac0


	//   ....[12]....
        /*00d8*/ 	.word	0x000046e0


	//   ....[13]....
        /*00dc*/ 	.word	0x000048f0


	//----- nvinfo : EIATTR_VRC_CTA_INIT_COUNT
	.align		4
.L_43:
        /*00e0*/ 	.byte	0x02, 0x4a
        /*00e2*/ 	.byte	0x80
	.zero		1


	//----- nvinfo : EIATTR_SYSCALL_OFFSETS
	.align		4
        /*00e4*/ 	.byte	0x04, 0x46
        /*00e6*/ 	.short	(.L_45 - .L_44)


	//   ....[0]....
.L_44:
        /*00e8*/ 	.word	0x00006390


	//   ....[1]....
        /*00ec*/ 	.word	0x00006480


	//   ....[2]....
        /*00f0*/ 	.word	0x00006d20


	//   ....[3]....
        /*00f4*/ 	.word	0x000079f0


	//----- nvinfo : EIATTR_MBARRIER_INSTR_OFFSETS
	.align		4
.L_45:
        /*00f8*/ 	.byte	0x04, 0x39
        /*00fa*/ 	.short	(.L_47 - .L_46)


	//   ....[0]....
.L_46:
        /*00fc*/ 	.word	0x00000680
        /*0100*/ 	.word	0x000000ff
        /*0104*/ 	.word	0x00000000
        /*0108*/ 	.short	0x0100
        /*010a*/ 	.byte	0x04
	.zero		1


	//   ....[1]....
        /*010c*/ 	.word	0x00000690
        /*0110*/ 	.word	0x000000ff
        /*0114*/ 	.word	0x00000050
        /*0118*/ 	.short	0x0100
        /*011a*/ 	.byte	0x04
	.zero		1


	//   ....[2]....
        /*011c*/ 	.word	0x000006a0
        /*0120*/ 	.word	0x000000ff
        /*0124*/ 	.word	0x00000008
        /*0128*/ 	.short	0x0100
        /*012a*/ 	.byte	0x04
	.zero		1


	//   ....[3]....
        /*012c*/ 	.word	0x000006b0
        /*0130*/ 	.word	0x000000ff
        /*0134*/ 	.word	0x00000058
        /*0138*/ 	.short	0x0100
        /*013a*/ 	.byte	0x04
	.zero		1


	//   ....[4]....
        /*013c*/ 	.word	0x000006c0
        /*0140*/ 	.word	0x000000ff
        /*0144*/ 	.word	0x00000010
        /*0148*/ 	.short	0x0100
        /*014a*/ 	.byte	0x04
	.zero		1


	//   ....[5]....
        /*014c*/ 	.word	0x000006d0
        /*0150*/ 	.word	0x000000ff
        /*0154*/ 	.word	0x00000060
        /*0158*/ 	.short	0x0100
        /*015a*/ 	.byte	0x04
	.zero		1


	//   ....[6]....
        /*015c*/ 	.word	0x000006e0
        /*0160*/ 	.word	0x000000ff
        /*0164*/ 	.word	0x00000018
        /*0168*/ 	.short	0x0100
        /*016a*/ 	.byte	0x04
	.zero		1


	//   ....[7]....
        /*016c*/ 	.word	0x000006f0
        /*0170*/ 	.word	0x000000ff
        /*0174*/ 	.word	0x00000068
        /*0178*/ 	.short	0x0100
        /*017a*/ 	.byte	0x04
	.zero		1


	//   ....[8]....
        /*017c*/ 	.word	0x00000700
        /*0180*/ 	.word	0x000000ff
        /*0184*/ 	.word	0x00000020
        /*0188*/ 	.short	0x0100
        /*018a*/ 	.byte	0x04
	.zero		1


	//   ....[9]....
        /*018c*/ 	.word	0x00000710
        /*0190*/ 	.word	0x000000ff
        /*0194*/ 	.word	0x00000070
        /*0198*/ 	.short	0x0100
        /*019a*/ 	.byte	0x04
	.zero		1


	//   ....[10]....
        /*019c*/ 	.word	0x00000720
        /*01a0*/ 	.word	0x000000ff
        /*01a4*/ 	.word	0x00000028
        /*01a8*/ 	.short	0x0100
        /*01aa*/ 	.byte	0x04
	.zero		1


	//   ....[11]....
        /*01ac*/ 	.word	0x00000730
        /*01b0*/ 	.word	0x000000ff
        /*01b4*/ 	.word	0x00000078
        /*01b8*/ 	.short	0x0100
        /*01ba*/ 	.byte	0x04
	.zero		1


	//   ....[12]....
        /*01bc*/ 	.word	0x00000740
        /*01c0*/ 	.word	0x000000ff
        /*01c4*/ 	.word	0x00000030
        /*01c8*/ 	.short	0x0100
        /*01ca*/ 	.byte	0x04
	.zero		1


	//   ....[13]....
        /*01cc*/ 	.word	0x00000750
        /*01d0*/ 	.word	0x000000ff
        /*01d4*/ 	.word	0x00000080
        /*01d8*/ 	.short	0x0100
        /*01da*/ 	.byte	0x04
	.zero		1


	//   ....[14]....
        /*01dc*/ 	.word	0x00000760
        /*01e0*/ 	.word	0x000000ff
        /*01e4*/ 	.word	0x00000038
        /*01e8*/ 	.short	0x0100
        /*01ea*/ 	.byte	0x04
	.zero		1


	//   ....[15]....
        /*01ec*/ 	.word	0x00000770
        /*01f0*/ 	.word	0x000000ff
        /*01f4*/ 	.word	0x00000088
        /*01f8*/ 	.short	0x0100
        /*01fa*/ 	.byte	0x04
	.zero		1


	//   ....[16]....
        /*01fc*/ 	.word	0x00000780
        /*0200*/ 	.word	0x000000ff
        /*0204*/ 	.word	0x00000040
        /*0208*/ 	.short	0x0100
        /*020a*/ 	.byte	0x04
	.zero		1


	//   ....[17]....
        /*020c*/ 	.word	0x00000790
        /*0210*/ 	.word	0x000000ff
        /*0214*/ 	.word	0x00000090
        /*0218*/ 	.short	0x0100
        /*021a*/ 	.byte	0x04
	.zero		1


	//   ....[18]....
        /*021c*/ 	.word	0x000007a0
        /*0220*/ 	.word	0x000000ff
        /*0224*/ 	.word	0x00000048
        /*0228*/ 	.short	0x0100
        /*022a*/ 	.byte	0x04
	.zero		1


	//   ....[19]....
        /*022c*/ 	.word	0x000007b0
        /*0230*/ 	.word	0x000000ff
        /*0234*/ 	.word	0x00000098
        /*0238*/ 	.short	0x0100
        /*023a*/ 	.byte	0x04
	.zero		1


	//   ....[20]....
        /*023c*/ 	.word	0x000008f0
        /*0240*/ 	.word	0x000000ff
        /*0244*/ 	.word	0x000000a0
        /*0248*/ 	.short	0x0100
        /*024a*/ 	.byte	0x04
	.zero		1


	//   ....[21]....
        /*024c*/ 	.word	0x00000900
        /*0250*/ 	.word	0x000000ff
        /*0254*/ 	.word	0x000000b8
        /*0258*/ 	.short	0x0100
        /*025a*/ 	.byte	0x04
	.zero		1


	//   ....[22]....
        /*025c*/ 	.word	0x00000910
        /*0260*/ 	.word	0x000000ff
        /*0264*/ 	.word	0x000000a8
        /*0268*/ 	.short	0x0100
        /*026a*/ 	.byte	0x04
	.zero		1


	//   ....[23]....
        /*026c*/ 	.word	0x00000920
        /*0270*/ 	.word	0x000000ff
        /*0274*/ 	.word	0x000000c0
        /*0278*/ 	.short	0x0100
        /*027a*/ 	.byte	0x04
	.zero		1


	//   ....[24]....
        /*027c*/ 	.word	0x00000930
        /*0280*/ 	.word	0x000000ff
        /*0284*/ 	.word	0x000000b0
        /*0288*/ 	.short	0x0100
        /*028a*/ 	.byte	0x04
	.zero		1


	//   ....[25]....
        /*028c*/ 	.word	0x00000940
        /*0290*/ 	.word	0x000000ff
        /*0294*/ 	.word	0x000000c8
        /*0298*/ 	.short	0x0100
        /*029a*/ 	.byte	0x04
	.zero		1


	//   ....[26]....
        /*029c*/ 	.word	0x00000a30
        /*02a0*/ 	.word	0x000000ff
        /*02a4*/ 	.word	0x000000d0
        /*02a8*/ 	.short	0x0100
        /*02aa*/ 	.byte	0x06
	.zero		1


	//   ....[27]....
        /*02ac*/ 	.word	0x00000a40
        /*02b0*/ 	.word	0x000000ff
        /*02b4*/ 	.word	0x000000d8
        /*02b8*/ 	.short	0x0100
        /*02ba*/ 	.byte	0x06
	.zero		1


	//   ....[28]....
        /*02bc*/ 	.word	0x00000b80
        /*02c0*/ 	.word	0x000000ff
        /*02c4*/ 	.word	0x000000e0
        /*02c8*/ 	.short	0x0100
        /*02ca*/ 	.byte	0x06
	.zero		1


	//   ....[29]....
        /*02cc*/ 	.word	0x00000b90
        /*02d0*/ 	.word	0x000000ff
        /*02d4*/ 	.word	0x000000f0
        /*02d8*/ 	.short	0x0100
        /*02da*/ 	.byte	0x06
	.zero		1


	//   ....[30]....
        /*02dc*/ 	.word	0x00000ba0
        /*02e0*/ 	.word	0x000000ff
        /*02e4*/ 	.word	0x000000e8
        /*02e8*/ 	.short	0x0100
        /*02ea*/ 	.byte	0x06
	.zero		1


	//   ....[31]....
        /*02ec*/ 	.word	0x00000bb0
        /*02f0*/ 	.word	0x000000ff
        /*02f4*/ 	.word	0x000000f8
        /*02f8*/ 	.short	0x0100
        /*02fa*/ 	.byte	0x06
	.zero		1


	//   ....[32]....
        /*02fc*/ 	.word	0x00000ce0
        /*0300*/ 	.word	0x000000ff
        /*0304*/ 	.word	0x00000100
        /*0308*/ 	.short	0x0100
        /*030a*/ 	.byte	0x04
	.zero		1


	//   ....[33]....
        /*030c*/ 	.word	0x00000cf0
        /*0310*/ 	.word	0x000000ff
        /*0314*/ 	.word	0x00000120
        /*0318*/ 	.short	0x0100
        /*031a*/ 	.byte	0x04
	.zero		1


	//   ....[34]....
        /*031c*/ 	.word	0x00000d00
        /*0320*/ 	.word	0x000000ff
        /*0324*/ 	.word	0x00000108
        /*0328*/ 	.short	0x0100
        /*032a*/ 	.byte	0x04
	.zero		1


	//   ....[35]....
        /*032c*/ 	.word	0x00000d10
        /*0330*/ 	.word	0x000000ff
        /*0334*/ 	.word	0x00000128
        /*0338*/ 	.short	0x0100
        /*033a*/ 	.byte	0x04
	.zero		1


	//   ....[36]....
        /*033c*/ 	.word	0x00000d20
        /*0340*/ 	.word	0x000000ff
        /*0344*/ 	.word	0x00000110
        /*0348*/ 	.short	0x0100
        /*034a*/ 	.byte	0x04
	.zero		1


	//   ....[37]....
        /*034c*/ 	.word	0x00000d30
        /*0350*/ 	.word	0x000000ff
        /*0354*/ 	.word	0x00000130
        /*0358*/ 	.short	0x0100
        /*035a*/ 	.byte	0x04
	.zero		1


	//   ....[38]....
        /*035c*/ 	.word	0x00000d40
        /*0360*/ 	.word	0x000000ff
        /*0364*/ 	.word	0x00000118
        /*0368*/ 	.short	0x0100
        /*036a*/ 	.byte	0x04
	.zero		1


	//   ....[39]....
        /*036c*/ 	.word	0x00000d50
        /*0370*/ 	.word	0x000000ff
        /*0374*/ 	.word	0x00000138
        /*0378*/ 	.short	0x0100
        /*037a*/ 	.byte	0x04
	.zero		1


	//   ....[40]....
        /*037c*/ 	.word	0x00000e50
        /*0380*/ 	.word	0x000000ff
        /*0384*/ 	.word	0x00000140
        /*0388*/ 	.short	0x0100
        /*038a*/ 	.byte	0x04
	.zero		1


	//   ....[41]....
        /*038c*/ 	.word	0x00000e60
        /*0390*/ 	.word	0x000000ff
        /*0394*/ 	.word	0x00000150
        /*0398*/ 	.short	0x0100
        /*039a*/ 	.byte	0x04
	.zero		1


	//   ....[42]....
        /*039c*/ 	.word	0x00000e70
        /*03a0*/ 	.word	0x000000ff
        /*03a4*/ 	.word	0x00000148
        /*03a8*/ 	.short	0x0100
        /*03aa*/ 	.byte	0x04
	.zero		1


	//   ....[43]....
        /*03ac*/ 	.word	0x00000e80
        /*03b0*/ 	.word	0x000000ff
        /*03b4*/ 	.word	0x00000158
        /*03b8*/ 	.short	0x0100
        /*03ba*/ 	.byte	0x04
	.zero		1


	//   ....[44]....
        /*03bc*/ 	.word	0x00000f80
        /*03c0*/ 	.word	0x000000ff
        /*03c4*/ 	.word	0x00000160
        /*03c8*/ 	.short	0x0100
        /*03ca*/ 	.byte	0x06
	.zero		1


	//   ....[45]....
        /*03cc*/ 	.word	0x00001bb0
        /*03d0*/ 	.word	0x00000000
        /*03d4*/ 	.word	0x00000150
        /*03d8*/ 	.short	0x010a
        /*03da*/ 	.byte	0xff
	.zero		1


	//   ....[46]....
        /*03dc*/ 	.word	0x00001bd0
        /*03e0*/ 	.word	0x00000000
        /*03e4*/ 	.word	0x00000140
        /*03e8*/ 	.short	0x0101
        /*03ea*/ 	.byte	0xff
	.zero		1


	//   ....[47]....
        /*03ec*/ 	.word	0x00001c80
        /*03f0*/ 	.word	0x000000ff
        /*03f4*/ 	.word	0x00000050
        /*03f8*/ 	.short	0x010a
        /*03fa*/ 	.byte	0x04
	.zero		1


	//   ....[48]....
        /*03fc*/ 	.word	0x00001d50
        /*0400*/ 	.word	0x000000ff
        /*0404*/ 	.word	0x00000050
        /*0408*/ 	.short	0x010a
        /*040a*/ 	.byte	0x21
	.zero		1


	//   ....[49]....
        /*040c*/ 	.word	0x00001f00
        /*0410*/ 	.word	0x000000ff
        /*0414*/ 	.word	0x00000050
        /*0418*/ 	.short	0x010a
        /*041a*/ 	.byte	0x05
	.zero		1


	//   ....[50]....
        /*041c*/ 	.word	0x00002020
        /*0420*/ 	.word	0x000000ff
        /*0424*/ 	.word	0x000000d8
        /*0428*/ 	.short	0x0101
        /*042a*/ 	.byte	0x0d
	.zero		1


	//   ....[51]....
        /*042c*/ 	.word	0x00002040
        /*0430*/ 	.word	0x000000ff
        /*0434*/ 	.word	0x00000050
        /*0438*/ 	.short	0x010a
        /*043a*/ 	.byte	0x04
	.zero		1


	//   ....[52]....
        /*043c*/ 	.word	0x000020c0
        /*0440*/ 	.word	0x000000ff
        /*0444*/ 	.word	0x00000050
        /*0448*/ 	.short	0x010a
        /*044a*/ 	.byte	0x11
	.zero		1


	//   ....[53]....
        /*044c*/ 	.word	0x00002260
        /*0450*/ 	.word	0x000000ff
        /*0454*/ 	.word	0x00000050
        /*0458*/ 	.short	0x010a
        /*045a*/ 	.byte	0x05
	.zero		1


	//   ....[54]....
        /*045c*/ 	.word	0x000023a0
        /*0460*/ 	.word	0x00000003
        /*0464*/ 	.word	0x000000e0
        /*0468*/ 	.short	0x010a
        /*046a*/ 	.byte	0xff
	.zero		1


	//   ....[55]....
        /*046c*/ 	.word	0x000024f0
        /*0470*/ 	.word	0x00000000
        /*0474*/ 	.word	0x00000000
        /*0478*/ 	.short	0x0101
        /*047a*/ 	.byte	0xff
	.zero		1


	//   ....[56]....
        /*047c*/ 	.word	0x00002ab0
        /*0480*/ 	.word	0x000000ff
        /*0484*/ 	.word	0x00000000
        /*0488*/ 	.short	0x010a
        /*048a*/ 	.byte	0x04
	.zero		1


	//   ....[57]....
        /*048c*/ 	.word	0x00002b40
        /*0490*/ 	.word	0x000000ff
        /*0494*/ 	.word	0x00000000
        /*0498*/ 	.short	0x010a
        /*049a*/ 	.byte	0x05
	.zero		1


	//   ....[58]....
        /*049c*/ 	.word	0x00002bd0
        /*04a0*/ 	.word	0x000000ff
        /*04a4*/ 	.word	0x00000000
        /*04a8*/ 	.short	0x010a
        /*04aa*/ 	.byte	0x05
	.zero		1


	//   ....[59]....
        /*04ac*/ 	.word	0x00002c60
        /*04b0*/ 	.word	0x000000ff
        /*04b4*/ 	.word	0x00000000
        /*04b8*/ 	.short	0x010a
        /*04ba*/ 	.byte	0x05
	.zero		1


	//   ....[60]....
        /*04bc*/ 	.word	0x00002cf0
        /*04c0*/ 	.word	0x000000ff
        /*04c4*/ 	.word	0x00000000
        /*04c8*/ 	.short	0x010a
        /*04ca*/ 	.byte	0x05
	.zero		1


	//   ....[61]....
        /*04cc*/ 	.word	0x00002d80
        /*04d0*/ 	.word	0x000000ff
        /*04d4*/ 	.word	0x00000000
        /*04d8*/ 	.short	0x010a
        /*04da*/ 	.byte	0x05
	.zero		1


	//   ....[62]....
        /*04dc*/ 	.word	0x00002e10
        /*04e0*/ 	.word	0x000000ff
        /*04e4*/ 	.word	0x00000000
        /*04e8*/ 	.short	0x010a
        /*04ea*/ 	.byte	0x05
	.zero		1


	//   ....[63]....
        /*04ec*/ 	.word	0x00002ea0
        /*04f0*/ 	.word	0x000000ff
        /*04f4*/ 	.word	0x00000000
        /*04f8*/ 	.short	0x010a
        /*04fa*/ 	.byte	0x05
	.zero		1


	//   ....[64]....
        /*04fc*/ 	.word	0x00002f30
        /*0500*/ 	.word	0x000000ff
        /*0504*/ 	.word	0x00000000
        /*0508*/ 	.short	0x010a
        /*050a*/ 	.byte	0x05
	.zero		1


	//   ....[65]....
        /*050c*/ 	.word	0x00002fd0
        /*0510*/ 	.word	0x00000000
        /*0514*/ 	.word	0x00000000
        /*0518*/ 	.short	0x010a
        /*051a*/ 	.byte	0xff
	.zero		1


	//   ....[66]....
        /*051c*/ 	.word	0x00003110
        /*0520*/ 	.word	0x00000000
        /*0524*/ 	.word	0x00000140
        /*0528*/ 	.short	0x010a
        /*052a*/ 	.byte	0xff
	.zero		1


	//   ....[67]....
        /*052c*/ 	.word	0x00003180
        /*0530*/ 	.word	0x00000004
        /*0534*/ 	.word	0x00000000
        /*0538*/ 	.short	0x0101
        /*053a*/ 	.byte	0xff
	.zero		1


	//   ....[68]....
        /*053c*/ 	.word	0x000031a0
        /*0540*/ 	.word	0x000000ff
        /*0544*/ 	.word	0x000000f0
        /*0548*/ 	.short	0x010a
        /*054a*/ 	.byte	0x04
	.zero		1


	//   ....[69]....
        /*054c*/ 	.word	0x000032c0
        /*0550*/ 	.word	0x00000000
        /*0554*/ 	.word	0x000000e0
        /*0558*/ 	.short	0x010a
        /*055a*/ 	.byte	0xff
	.zero		1


	//   ....[70]....
        /*055c*/ 	.word	0x000033c0
        /*0560*/ 	.word	0x00000000
        /*0564*/ 	.word	0x00000000
        /*0568*/ 	.short	0x0101
        /*056a*/ 	.byte	0xff
	.zero		1


	//   ....[71]....
        /*056c*/ 	.word	0x00003450
        /*0570*/ 	.word	0x000000ff
        /*0574*/ 	.word	0x000000f0
        /*0578*/ 	.short	0x0106
        /*057a*/ 	.byte	0x04
	.zero		1


	//   ....[72]....
        /*057c*/ 	.word	0x00003470
        /*0580*/ 	.word	0x000000ff
        /*0584*/ 	.word	0x000000f0
        /*0588*/ 	.short	0x010a
        /*058a*/ 	.byte	0x04
	.zero		1


	//   ....[73]....
        /*058c*/ 	.word	0x00003500
        /*0590*/ 	.word	0x000000ff
        /*0594*/ 	.word	0x000000f0
        /*0598*/ 	.short	0x0106
        /*059a*/ 	.byte	0x07
	.zero		1


	//   ....[74]....
        /*059c*/ 	.word	0x00003540
        /*05a0*/ 	.word	0x00000000
        /*05a4*/ 	.word	0x000000f0
        /*05a8*/ 	.short	0x010a
        /*05aa*/ 	.byte	0xff
	.zero		1


	//   ....[75]....
        /*05ac*/ 	.word	0x00003790
        /*05b0*/ 	.word	0x000000ff
        /*05b4*/ 	.word	0x00000008
        /*05b8*/ 	.short	0x010a
        /*05ba*/ 	.byte	0x05
	.zero		1


	//   ....[76]....
        /*05bc*/ 	.word	0x000037b0
        /*05c0*/ 	.word	0x000000ff
        /*05c4*/ 	.word	0x00000008
        /*05c8*/ 	.short	0x010a
        /*05ca*/ 	.byte	0x05
	.zero		1


	//   ....[77]....
        /*05cc*/ 	.word	0x00003940
        /*05d0*/ 	.word	0x000000ff
        /*05d4*/ 	.word	0x00000008
        /*05d8*/ 	.short	0x010a
        /*05da*/ 	.byte	0x05
	.zero		1


	//   ....[78]....
        /*05dc*/ 	.word	0x00003960
        /*05e0*/ 	.word	0x000000ff
        /*05e4*/ 	.word	0x00000008
        /*05e8*/ 	.short	0x010a
        /*05ea*/ 	.byte	0x05
	.zero		1


	//   ....[79]....
        /*05ec*/ 	.word	0x00003a20
        /*05f0*/ 	.word	0x000000ff
        /*05f4*/ 	.word	0x00000000
        /*05f8*/ 	.short	0x0101
        /*05fa*/ 	.byte	0x04
	.zero		1


	//   ....[80]....
        /*05fc*/ 	.word	0x00003d60
        /*0600*/ 	.word	0x00000000
        /*0604*/ 	.word	0x000000e0
        /*0608*/ 	.short	0x010a
        /*060a*/ 	.byte	0xff
	.zero		1


	//   ....[81]....
        /*060c*/ 	.word	0x00003e20
        /*0610*/ 	.word	0x00000000
        /*0614*/ 	.word	0x00000000
        /*0618*/ 	.short	0x0101
        /*061a*/ 	.byte	0xff
	.zero		1


	//   ....[82]....
        /*061c*/ 	.word	0x00003ee0
        /*0620*/ 	.word	0x000000ff
        /*0624*/ 	.word	0x00000000
        /*0628*/ 	.short	0x010a
        /*062a*/ 	.byte	0x04
	.zero		1


	//   ....[83]....
        /*062c*/ 	.word	0x00003ef0
        /*0630*/ 	.word	0x000000ff
        /*0634*/ 	.word	0x00000120
        /*0638*/ 	.short	0x010a
        /*063a*/ 	.byte	0x1f
	.zero		1


	//   ....[84]....
        /*063c*/ 	.word	0x00003fa0
        /*0640*/ 	.word	0x000000ff
        /*0644*/ 	.word	0x00000000
        /*0648*/ 	.short	0x010a
        /*064a*/ 	.byte	0x05
	.zero		1


	//   ....[85]....
        /*064c*/ 	.word	0x000040d0
        /*0650*/ 	.word	0x000000ff
        /*0654*/ 	.word	0x00000000
        /*0658*/ 	.short	0x010a
        /*065a*/ 	.byte	0x04
	.zero		1


	//   ....[86]....
        /*065c*/ 	.word	0x000043d0
        /*0660*/ 	.word	0x000000ff
        /*0664*/ 	.word	0x00000000
        /*0668*/ 	.short	0x010a
        /*066a*/ 	.byte	0x04
	.zero		1


	//   ....[87]....
        /*066c*/ 	.word	0x00004460
        /*0670*/ 	.word	0x000000ff
        /*0674*/ 	.word	0x00000000
        /*0678*/ 	.short	0x010a
        /*067a*/ 	.byte	0x05
	.zero		1


	//   ....[88]....
        /*067c*/ 	.word	0x000044f0
        /*0680*/ 	.word	0x000000ff
        /*0684*/ 	.word	0x00000000
        /*0688*/ 	.short	0x010a
        /*068a*/ 	.byte	0x05
	.zero		1


	//   ....[89]....
        /*068c*/ 	.word	0x00004590
        /*0690*/ 	.word	0x00000000
        /*0694*/ 	.word	0x00000000
        /*0698*/ 	.short	0x010a
        /*069a*/ 	.byte	0xff
	.zero		1


	//   ....[90]....
        /*069c*/ 	.word	0x000045d0
        /*06a0*/ 	.word	0x00000000
        /*06a4*/ 	.word	0x00000000
        /*06a8*/ 	.short	0x010a
        /*06aa*/ 	.byte	0xff
	.zero		1


	//   ....[91]....
        /*06ac*/ 	.word	0x00004640
        /*06b0*/ 	.word	0x000000ff
        /*06b4*/ 	.word	0x00000000
        /*06b8*/ 	.short	0x0101
        /*06ba*/ 	.byte	0x04
	.zero		1


	//   ....[92]....
        /*06bc*/ 	.word	0x00004680
        /*06c0*/ 	.word	0x000000ff
        /*06c4*/ 	.word	0x00000160
        /*06c8*/ 	.short	0x010a
        /*06ca*/ 	.byte	0x1a
	.zero		1


	//   ....[93]....
        /*06cc*/ 	.word	0x000046d0
        /*06d0*/ 	.word	0x000000ff
        /*06d4*/ 	.word	0x00000000
        /*06d8*/ 	.short	0x0101
        /*06da*/ 	.byte	0x04
	.zero		1


	//   ....[94]....
        /*06dc*/ 	.word	0x00004b40
        /*06e0*/ 	.word	0x0000000c
        /*06e4*/ 	.word	0x000000e0
        /*06e8*/ 	.short	0x010a
        /*06ea*/ 	.byte	0xff
	.zero		1


	//   ....[95]....
        /*06ec*/ 	.word	0x00004cb0
        /*06f0*/ 	.word	0x00000000
        /*06f4*/ 	.word	0x00000000
        /*06f8*/ 	.short	0x0101
        /*06fa*/ 	.byte	0xff
	.zero		1


	//   ....[96]....
        /*06fc*/ 	.word	0x00005130
        /*0700*/ 	.word	0x000000ff
        /*0704*/ 	.word	0x000000d8
        /*0708*/ 	.short	0x010a
        /*070a*/ 	.byte	0x18
	.zero		1


	//   ....[97]....
        /*070c*/ 	.word	0x000052f0
        /*0710*/ 	.word	0x000000ff
        /*0714*/ 	.word	0x000000b8
        /*0718*/ 	.short	0x010a
        /*071a*/ 	.byte	0x04
	.zero		1


	//   ....[98]....
        /*071c*/ 	.word	0x000054d0
        /*0720*/ 	.word	0x000000ff
        /*0724*/ 	.word	0x000000a0
        /*0728*/ 	.short	0x010b
        /*072a*/ 	.byte	0x04
	.zero		1


	//   ....[99]....
        /*072c*/ 	.word	0x000054e0
        /*0730*/ 	.word	0x000000ff
        /*0734*/ 	.word	0x00000000
        /*0738*/ 	.short	0x0101
        /*073a*/ 	.byte	0x14
	.zero		1


	//   ....[100]....
        /*073c*/ 	.word	0x000054f0
        /*0740*/ 	.word	0x000000ff
        /*0744*/ 	.word	0x000000b8
        /*0748*/ 	.short	0x010a
        /*074a*/ 	.byte	0x05
	.zero		1


	//   ....[101]....
        /*074c*/ 	.word	0x000056f0
        /*0750*/ 	.word	0x000000ff
        /*0754*/ 	.word	0x000000a0
        /*0758*/ 	.short	0x010b
        /*075a*/ 	.byte	0x05
	.zero		1


	//   ....[102]....
        /*075c*/ 	.word	0x00005700
        /*0760*/ 	.word	0x000000ff
        /*0764*/ 	.word	0x00000000
        /*0768*/ 	.short	0x0101
        /*076a*/ 	.byte	0x04
	.zero		1


	//   ....[103]....
        /*076c*/ 	.word	0x000057a0
        /*0770*/ 	.word	0x000000ff
        /*0774*/ 	.word	0x00000000
        /*0778*/ 	.short	0x010a
        /*077a*/ 	.byte	0x04
	.zero		1


	//   ....[104]....
        /*077c*/ 	.word	0x00005830
        /*0780*/ 	.word	0x000000ff
        /*0784*/ 	.word	0x00000000
        /*0788*/ 	.short	0x010a
        /*078a*/ 	.byte	0x05
	.zero		1


	//   ....[105]....
        /*078c*/ 	.word	0x000058d0
        /*0790*/ 	.word	0x00000000
        /*0794*/ 	.word	0x00000000
        /*0798*/ 	.short	0x010a
        /*079a*/ 	.byte	0xff
	.zero		1


	//   ....[106]....
        /*079c*/ 	.word	0x00005c20
        /*07a0*/ 	.word	0x00000003
        /*07a4*/ 	.word	0x000000e0
        /*07a8*/ 	.short	0x010a
        /*07aa*/ 	.byte	0xff
	.zero		1


	//   ....[107]....
        /*07ac*/ 	.word	0x00005da0
        /*07b0*/ 	.word	0x00000000
        /*07b4*/ 	.word	0x00000000
        /*07b8*/ 	.short	0x0101
        /*07ba*/ 	.byte	0xff
	.zero		1


	//   ....[108]....
        /*07bc*/ 	.word	0x00006970
        /*07c0*/ 	.word	0x00000000
        /*07c4*/ 	.word	0x000000a0
        /*07c8*/ 	.short	0x010a
        /*07ca*/ 	.byte	0xff
	.zero		1


	//   ....[109]....
        /*07cc*/ 	.word	0x000069e0
        /*07d0*/ 	.word	0x00000059
        /*07d4*/ 	.word	0x00000100
        /*07d8*/ 	.short	0x010a
        /*07da*/ 	.byte	0xff
	.zero		1


	//   ....[110]....
        /*07dc*/ 	.word	0x00006ad0
        /*07e0*/ 	.word	0x00000000
        /*07e4*/ 	.word	0x000000a0
        /*07e8*/ 	.short	0x010a
        /*07ea*/ 	.byte	0xff
	.zero		1


	//   ....[111]....
        /*07ec*/ 	.word	0x00006c00
        /*07f0*/ 	.word	0x00000059
        /*07f4*/ 	.word	0x00000100
        /*07f8*/ 	.short	0x010a
        /*07fa*/ 	.byte	0xff
	.zero		1


	//   ....[112]....
        /*07fc*/ 	.word	0x00007730
        /*0800*/ 	.word	0x00000000
        /*0804*/ 	.word	0x00000000
        /*0808*/ 	.short	0x0101
        /*080a*/ 	.byte	0xff
	.zero		1


	//   ....[113]....
        /*080c*/ 	.word	0x00007740
        /*0810*/ 	.word	0x00000003
        /*0814*/ 	.word	0x000000a0
        /*0818*/ 	.short	0x010a
        /*081a*/ 	.byte	0xff
	.zero		1


	//   ....[114]....
        /*081c*/ 	.word	0x00007810
        /*0820*/ 	.word	0x00000003
        /*0824*/ 	.word	0x000000a0
        /*0828*/ 	.short	0x010a
        /*082a*/ 	.byte	0xff
	.zero		1


	//   ....[115]....
        /*082c*/ 	.word	0x00007ae0
        /*0830*/ 	.word	0x00000059
        /*0834*/ 	.word	0x00000000
        /*0838*/ 	.short	0x0101
        /*083a*/ 	.byte	0xff
	.zero		1


	//   ....[116]....
        /*083c*/ 	.word	0x000084b0
        /*0840*/ 	.word	0x00000002
        /*0844*/ 	.word	0x00000000
        /*0848*/ 	.short	0x0101
        /*084a*/ 	.byte	0xff
	.zero		1


	//   ....[117]....
        /*084c*/ 	.word	0x00008770
        /*0850*/ 	.word	0x000000ff
        /*0854*/ 	.word	0x00000000
        /*0858*/ 	.short	0x0101
        /*085a*/ 	.byte	0x04
	.zero		1


	//   ....[118]....
        /*085c*/ 	.word	0x00008790
        /*0860*/ 	.word	0x00000000
        /*0864*/ 	.word	0x00000150
        /*0868*/ 	.short	0x010a
        /*086a*/ 	.byte	0xff
	.zero		1


	//   ....[119]....
        /*086c*/ 	.word	0x000087f0
        /*0870*/ 	.word	0x00000000
        /*0874*/ 	.word	0x00000050
        /*0878*/ 	.short	0x010a
        /*087a*/ 	.byte	0xff
	.zero		1


	//   ....[120]....
        /*087c*/ 	.word	0x00008850
        /*0880*/ 	.word	0x00000000
        /*0884*/ 	.word	0x00000050
        /*0888*/ 	.short	0x010a
        /*088a*/ 	.byte	0xff
	.zero		1


	//   ....[121]....
        /*088c*/ 	.word	0x000088a0
        /*0890*/ 	.word	0x00000003
        /*0894*/ 	.word	0x000000e0
        /*0898*/ 	.short	0x010a
        /*089a*/ 	.byte	0xff
	.zero		1


	//   ....[122]....
        /*089c*/ 	.word	0x00008900
        /*08a0*/ 	.word	0x00000000
        /*08a4*/ 	.word	0x00000000
        /*08a8*/ 	.short	0x010a
        /*08aa*/ 	.byte	0xff
	.zero		1


	//   ....[123]....
        /*08ac*/ 	.word	0x00008960
        /*08b0*/ 	.word	0x00000000
        /*08b4*/ 	.word	0x00000000
        /*08b8*/ 	.short	0x010a
        /*08ba*/ 	.byte	0xff
	.zero		1


	//   ....[124]....
        /*08bc*/ 	.word	0x000089c0
        /*08c0*/ 	.word	0x00000000
        /*08c4*/ 	.word	0x00000000
        /*08c8*/ 	.short	0x010a
        /*08ca*/ 	.byte	0xff
	.zero		1


	//   ....[125]....
        /*08cc*/ 	.word	0x00008a20
        /*08d0*/ 	.word	0x00000000
        /*08d4*/ 	.word	0x00000000
        /*08d8*/ 	.short	0x010a
        /*08da*/ 	.byte	0xff
	.zero		1


	//   ....[126]....
        /*08dc*/ 	.word	0x00008a80
        /*08e0*/ 	.word	0x00000000
        /*08e4*/ 	.word	0x00000000
        /*08e8*/ 	.short	0x010a
        /*08ea*/ 	.byte	0xff
	.zero		1


	//   ....[127]....
        /*08ec*/ 	.word	0x00008ae0
        /*08f0*/ 	.word	0x00000000
        /*08f4*/ 	.word	0x00000000
        /*08f8*/ 	.short	0x010a
        /*08fa*/ 	.byte	0xff
	.zero		1


	//   ....[128]....
        /*08fc*/ 	.word	0x00008b40
        /*0900*/ 	.word	0x00000000
        /*0904*/ 	.word	0x00000000
        /*0908*/ 	.short	0x010a
        /*090a*/ 	.byte	0xff
	.zero		1


	//   ....[129]....
        /*090c*/ 	.word	0x00008ba0
        /*0910*/ 	.word	0x00000000
        /*0914*/ 	.word	0x00000000
        /*0918*/ 	.short	0x010a
        /*091a*/ 	.byte	0xff
	.zero		1


	//   ....[130]....
        /*091c*/ 	.word	0x00008c00
        /*0920*/ 	.word	0x00000000
        /*0924*/ 	.word	0x00000000
        /*0928*/ 	.short	0x010a
        /*092a*/ 	.byte	0xff
	.zero		1


	//   ....[131]....
        /*092c*/ 	.word	0x00008c50
        /*0930*/ 	.word	0x00000000
        /*0934*/ 	.word	0x00000140
        /*0938*/ 	.short	0x010a
        /*093a*/ 	.byte	0xff
	.zero		1


	//   ....[132]....
        /*093c*/ 	.word	0x00008cb0
        /*0940*/ 	.word	0x00000000
        /*0944*/ 	.word	0x000000f0
        /*0948*/ 	.short	0x010a
        /*094a*/ 	.byte	0xff
	.zero		1


	//   ....[133]....
        /*094c*/ 	.word	0x00008d00
        /*0950*/ 	.word	0x00000000
        /*0954*/ 	.word	0x000000e0
        /*0958*/ 	.short	0x010a
        /*095a*/ 	.byte	0xff
	.zero		1


	//   ....[134]....
        /*095c*/ 	.word	0x00008d60
        /*0960*/ 	.word	0x00000000
        /*0964*/ 	.word	0x000000f0
        /*0968*/ 	.short	0x010a
        /*096a*/ 	.byte	0xff
	.zero		1


	//   ....[135]....
        /*096c*/ 	.word	0x00008dc0
        /*0970*/ 	.word	0x00000005
        /*0974*/ 	.word	0x00000008
        /*0978*/ 	.short	0x010a
        /*097a*/ 	.byte	0xff
	.zero		1


	//   ....[136]....
        /*097c*/ 	.word	0x00008eb0
        /*0980*/ 	.word	0x00000003
        /*0984*/ 	.word	0x00000008
        /*0988*/ 	.short	0x010a
        /*098a*/ 	.byte	0xff
	.zero		1


	//   ....[137]....
        /*098c*/ 	.word	0x00008f00
        /*0990*/ 	.word	0x00000000
        /*0994*/ 	.word	0x000000e0
        /*0998*/ 	.short	0x010a
        /*099a*/ 	.byte	0xff
	.zero		1


	//   ....[138]....
        /*099c*/ 	.word	0x00008f60
        /*09a0*/ 	.word	0x00000000
        /*09a4*/ 	.word	0x00000120
        /*09a8*/ 	.short	0x010a
        /*09aa*/ 	.byte	0xff
	.zero		1


	//   ....[139]....
        /*09ac*/ 	.word	0x00008fc0
        /*09b0*/ 	.word	0x00000000
        /*09b4*/ 	.word	0x00000000
        /*09b8*/ 	.short	0x010a
        /*09ba*/ 	.byte	0xff
	.zero		1


	//   ....[140]....
        /*09bc*/ 	.word	0x00009020
        /*09c0*/ 	.word	0x00000000
        /*09c4*/ 	.word	0x00000000
        /*09c8*/ 	.short	0x010a
        /*09ca*/ 	.byte	0xff
	.zero		1


	//   ....[141]....
        /*09cc*/ 	.word	0x00009080
        /*09d0*/ 	.word	0x00000000
        /*09d4*/ 	.word	0x00000000
        /*09d8*/ 	.short	0x010a
        /*09da*/ 	.byte	0xff
	.zero		1


	//   ....[142]....
        /*09dc*/ 	.word	0x000090e0
        /*09e0*/ 	.word	0x00000000
        /*09e4*/ 	.word	0x00000000
        /*09e8*/ 	.short	0x010a
        /*09ea*/ 	.byte	0xff
	.zero		1


	//   ....[143]....
        /*09ec*/ 	.word	0x00009140
        /*09f0*/ 	.word	0x00000000
        /*09f4*/ 	.word	0x00000160
        /*09f8*/ 	.short	0x010a
        /*09fa*/ 	.byte	0xff
	.zero		1


	//   ....[144]....
        /*09fc*/ 	.word	0x00009190
        /*0a00*/ 	.word	0x0000000c
        /*0a04*/ 	.word	0x000000e0
        /*0a08*/ 	.short	0x010a
        /*0a0a*/ 	.byte	0xff
	.zero		1


	//   ....[145]....
        /*0a0c*/ 	.word	0x000091f0
        /*0a10*/ 	.word	0x00000000
        /*0a14*/ 	.word	0x000000d8
        /*0a18*/ 	.short	0x010a
        /*0a1a*/ 	.byte	0xff
	.zero		1


	//   ....[146]....
        /*0a1c*/ 	.word	0x00009250
        /*0a20*/ 	.word	0x00000000
        /*0a24*/ 	.word	0x000000b8
        /*0a28*/ 	.short	0x010a
        /*0a2a*/ 	.byte	0xff
	.zero		1


	//   ....[147]....
        /*0a2c*/ 	.word	0x000092b0
        /*0a30*/ 	.word	0x00000009
        /*0a34*/ 	.word	0x000000b8
        /*0a38*/ 	.short	0x010a
        /*0a3a*/ 	.byte	0xff
	.zero		1


	//   ....[148]....
        /*0a3c*/ 	.word	0x00009310
        /*0a40*/ 	.word	0x00000000
        /*0a44*/ 	.word	0x00000000
        /*0a48*/ 	.short	0x010a
        /*0a4a*/ 	.byte	0xff
	.zero		1


	//   ....[149]....
        /*0a4c*/ 	.word	0x00009370
        /*0a50*/ 	.word	0x00000000
        /*0a54*/ 	.word	0x00000000
        /*0a58*/ 	.short	0x010a
        /*0a5a*/ 	.byte	0xff
	.zero		1


	//   ....[150]....
        /*0a5c*/ 	.word	0x000093c0
        /*0a60*/ 	.word	0x00000003
        /*0a64*/ 	.word	0x000000e0
        /*0a68*/ 	.short	0x010a
        /*0a6a*/ 	.byte	0xff
	.zero		1


	//   ....[151]....
        /*0a6c*/ 	.word	0x00009410
        /*0a70*/ 	.word	0x00000000
        /*0a74*/ 	.word	0x000000a0
        /*0a78*/ 	.short	0x010a
        /*0a7a*/ 	.byte	0xff
	.zero		1


	//   ....[152]....
        /*0a7c*/ 	.word	0x00009460
        /*0a80*/ 	.word	0x00000059
        /*0a84*/ 	.word	0x00000100
        /*0a88*/ 	.short	0x010a
        /*0a8a*/ 	.byte	0xff
	.zero		1


	//   ....[153]....
        /*0a8c*/ 	.word	0x000094b0
        /*0a90*/ 	.word	0x00000003
        /*0a94*/ 	.word	0x000000a0
        /*0a98*/ 	.short	0x010a
        /*0a9a*/ 	.byte	0xff
	.zero		1


	//----- nvinfo : EIATTR_NUM_MBARRIERS
	.align		4
.L_47:
        /*0a9c*/ 	.byte	0x03, 0x38
        /*0a9e*/ 	.short	0x002d


	//----- nvinfo : EIATTR_EXIT_INSTR_OFFSETS
	.align		4
        /*0aa0*/ 	.byte	0x04, 0x1c
        /*0aa2*/ 	.short	(.L_49 - .L_48)


	//   ....[0]....
.L_48:
        /*0aa4*/ 	.word	0x00003000


	//   ....[1]....
        /*0aa8*/ 	.word	0x00003510


	//   ....[2]....
        /*0aac*/ 	.word	0x00003570


	//   ....[3]....
        /*0ab0*/ 	.word	0x00004900


	//   ....[4]....
        /*0ab4*/ 	.word	0x00005900


	//   ....[5]....
        /*0ab8*/ 	.word	0x00005940


	//   ....[6]....
        /*0abc*/ 	.word	0x00008650


	//   ....[7]....
        /*0ac0*/ 	.word	0x000086d0


	//   ....[8]....
        /*0ac4*/ 	.word	0x00008700


	//   ....[9]....
        /*0ac8*/ 	.word	0x00008780


	//----- nvinfo : EIATTR_MAX_THREADS
	.align		4
.L_49:
        /*0acc*/ 	.byte	0x04, 0x05
        /*0ace*/ 	.short	(.L_51 - .L_50)
.L_50:
        /*0ad0*/ 	.word	0x00000100
        /*0ad4*/ 	.word	0x00000001
        /*0ad8*/ 	.word	0x00000001


	//----- nvinfo : EIATTR_CRS_STACK_SIZE
	.align		4
.L_51:
        /*0adc*/ 	.byte	0x04, 0x1e
        /*0ade*/ 	.short	(.L_53 - .L_52)
.L_52:
        /*0ae0*/ 	.word	0x00000000


	//----- nvinfo : EIATTR_CBANK_PARAM_SIZE
	.align		4
.L_53:
        /*0ae4*/ 	.byte	0x03, 0x19
        /*0ae6*/ 	.short	0x0800


	//----- nvinfo : EIATTR_PARAM_CBANK
	.align		4
        /*0ae8*/ 	.byte	0x04, 0x0a
        /*0aea*/ 	.short	(.L_55 - .L_54)
	.align		4
.L_54:
        /*0aec*/ 	.word	index@(.nv.constant0._ZN7cutlass13device_kernelINS_4gemm6kernel13GemmUniversalIN4cute5tupleIJiiiiEEENS1_10collective13CollectiveMmaINS1_35MainloopSm100TmaUmmaWarpSpecializedILi10ELi2ELi4ENS5_IJNS4_1CILi2EEESB_NSA_ILi1EEEEEEEENS5_IJNSA_ILi256EEENSA_ILi64EEESG_EEENS_6half_tENS5_IJlSC_lEEESI_SJ_NS4_8TiledMMAINS4_8MMA_AtomIJNS4_26SM100_MMA_F16BF16_2x1SM_SSISI_SI_fLi256ELi64ELNS4_4UMMA5MajorE0ELSO_0ELNSN_7ScaleInE0ELSP_0EEEEEENS4_6LayoutINS5_IJSC_SC_SC_EEENS5_IJNSA_ILi0EEESU_SU_EEEEENS5_IJNS4_10UnderscoreESX_SX_EEEEENS4_28SM100_TMA_2SM_LOAD_MULTICASTENS4_14ComposedLayoutINS4_7SwizzleILi3ELi4ELi3EEENS4_18smem_ptr_flag_bitsILi16EEENSS_INS5_IJNSA_ILi8EEESG_EEENS5_IJSG_SC_EEEEEEEvNS4_8identityENS4_18SM100_TMA_2SM_LOADES1A_vS1B_EENS_8epilogue10collective18CollectiveEpilogueINS1E_23Sm100TmaWarpSpecializedILi3ELi2ELi32ELb1ELb0EEEJNS5_IJNSA_ILi128EEESG_SG_EEENS5_IJNSS_IS1J_SC_EENSS_INSA_ILi32EEESC_EEEEESI_SJ_SI_SJ_NS1E_6fusion15FusionCallbacksIS1I_NS1P_17LinearCombinationISI_fSI_fLNS_15FloatRoundStyleE2EEES1K_S1O_JEEENS4_5SM1004TMEM4LOAD26SM100_TMEM_LOAD_32dp32b32xENS4_13SM90_TMA_LOADENS11_INS12_ILi2ELi4ELi3EEES15_NSS_INS5_IJS16_S1M_EEENS5_IJS1M_SC_EEEEEEENS4_39AutoVectorizingCopyWithAssumedAlignmentILi128EEENS4_14SM90_TMA_STOREES24_S26_S26_EEEvvEEEEvNT_6ParamsE)
        /*0af0*/ 	.short	0x0380
        /*0af2*/ 	.short	0x0800


	//----- nvinfo : EIATTR_SW_WAR
	.align		4
.L_55:
        /*0af4*/ 	.byte	0x04, 0x36
        /*0af6*/ 	.short	(.L_57 - .L_56)
.L_56:
        /*0af8*/ 	.word	0x00000008
.L_57:


//--------------------- .nv.callgraph             --------------------------
	.section	.nv.callgraph,"",@"SHT_CUDA_CALLGRAPH"
	.align	4
	.sectionentsize	8
	.align		4
        /*0000*/ 	.word	0x00000000
	.align		4
        /*0004*/ 	.word	0xffffffff
	.align		4
        /*0008*/ 	.word	index@(_ZN7cutlass13device_kernelINS_4gemm6kernel13GemmUniversalIN4cute5tupleIJiiiiEEENS1_10collective13CollectiveMmaINS1_35MainloopSm100TmaUmmaWarpSpecializedILi10ELi2ELi4ENS5_IJNS4_1CILi2EEESB_NSA_ILi1EEEEEEEENS5_IJNSA_ILi256EEENSA_ILi64EEESG_EEENS_6half_tENS5_IJlSC_lEEESI_SJ_NS4_8TiledMMAINS4_8MMA_AtomIJNS4_26SM100_MMA_F16BF16_2x1SM_SSISI_SI_fLi256ELi64ELNS4_4UMMA5MajorE0ELSO_0ELNSN_7ScaleInE0ELSP_0EEEEEENS4_6LayoutINS5_IJSC_SC_SC_EEENS5_IJNSA_ILi0EEESU_SU_EEEEENS5_IJNS4_10UnderscoreESX_SX_EEEEENS4_28SM100_TMA_2SM_LOAD_MULTICASTENS4_14ComposedLayoutINS4_7SwizzleILi3ELi4ELi3EEENS4_18smem_ptr_flag_bitsILi16EEENSS_INS5_IJNSA_ILi8EEESG_EEENS5_IJSG_SC_EEEEEEEvNS4_8identityENS4_18SM100_TMA_2SM_LOADES1A_vS1B_EENS_8epilogue10collective18CollectiveEpilogueINS1E_23Sm100TmaWarpSpecializedILi3ELi2ELi32ELb1ELb0EEEJNS5_IJNSA_ILi128EEESG_SG_EEENS5_IJNSS_IS1J_SC_EENSS_INSA_ILi32EEESC_EEEEESI_SJ_SI_SJ_NS1E_6fusion15FusionCallbacksIS1I_NS1P_17LinearCombinationISI_fSI_fLNS_15FloatRoundStyleE2EEES1K_S1O_JEEENS4_5SM1004TMEM4LOAD26SM100_TMEM_LOAD_32dp32b32xENS4_13SM90_TMA_LOADENS11_INS12_ILi2ELi4ELi3EEES15_NSS_INS5_IJS16_S1M_EEENS5_IJS1M_SC_EEEEEEENS4_39AutoVectorizingCopyWithAssumedAlignmentILi128EEENS4_14SM90_TMA_STOREES24_S26_S26_EEEvvEEEEvNT_6ParamsE)
	.align		4
        /*000c*/ 	.word	index@(__assertfail)
	.align		4
        /*0010*/ 	.word	0x00000000
	.align		4
        /*0014*/ 	.word	0xfffffffe
	.align		4
        /*0018*/ 	.word	0x00000000
	.align		4
        /*001c*/ 	.word	0xfffffffd
	.align		4
        /*0020*/ 	.word	0x00000000
	.align		4
        /*0024*/ 	.word	0xfffffffc


//--------------------- .nv.constant4             --------------------------
	.section	.nv.constant4,"a",@progbits
	.align	8
	.align		8
.nv.constant4:
        /*0000*/ 	.dword	__assertfail
	.align		8
        /*0008*/ 	.dword	__unnamed_1
	.align		8
        /*0010*/ 	.dword	__unnamed_2
	.align		8
        /*0018*/ 	.dword	_ZN39_INTERNAL_f6e236d2_4_k_cu_7a01dec4_63424cuda3std3__45__cpo5beginE
	.align		8
        /*0020*/ 	.dword	_ZN39_INTERNAL_f6e236d2_4_k_cu_7a01dec4_63424cuda3std3__45__cpo3endE
	.align		8
        /*0028*/ 	.dword	_ZN39_INTERNAL_f6e236d2_4_k_cu_7a01dec4_63424cuda3std3__45__cpo6cbeginE
	.align		8
        /*0030*/ 	.dword	_ZN39_INTERNAL_f6e236d2_4_k_cu_7a01dec4_63424cuda3std3__45__cpo4cendE
	.align		8
        /*0038*/ 	.dword	_ZN39_INTERNAL_f6e236d2_4_k_cu_7a01dec4_63424cuda3std3__441_GLOBAL__N__f6e236d2_4_k_cu_7a01dec4_63426ignoreE
	.align		8
        /*0040*/ 	.dword	_ZN39_INTERNAL_f6e236d2_4_k_cu_7a01dec4_63424cuda3std3__419piecewise_constructE
	.align		8
        /*0048*/ 	.dword	_ZN39_INTERNAL_f6e236d2_4_k_cu_7a01dec4_63424cuda3std3__48in_placeE
	.align		8
        /*0050*/ 	.dword	_ZN39_INTERNAL_f6e236d2_4_k_cu_7a01dec4_63424cuda3std6ranges3__45__cpo4swapE
	.align		8
        /*0058*/ 	.dword	_ZN39_INTERNAL_f6e236d2_4_k_cu_7a01dec4_63424cuda3std6ranges3__45__cpo9iter_moveE
	.align		8
        /*0060*/ 	.dword	_ZN39_INTERNAL_f6e236d2_4_k_cu_7a01dec4_63424cute7productE
	.align		8
        /*0068*/ 	.dword	_ZN39_INTERNAL_f6e236d2_4_k_cu_7a01dec4_63424cute1_E
	.align		8
        /*0070*/ 	.dword	$str$25
	.align		8
        /*0078*/ 	.dword	$str$26
	.align		8
        /*0080*/ 	.dword	$str$27
	.align		8
        /*0088*/ 	.dword	$str$28


//--------------------- .text._ZN7cutlass13device_kernelINS_4gemm6kernel13GemmUniversalIN4cute5tupleIJiiiiEEENS1_10collective13CollectiveMmaINS1_35MainloopSm100TmaUmmaWarpSpecializedILi10ELi2ELi4ENS5_IJNS4_1CILi2EEESB_NSA_ILi1EEEEEEEENS5_IJNSA_ILi256EEENSA_ILi64EEESG_EEENS_6half_tENS5_IJlSC_lEEESI_SJ_NS4_8TiledMMAINS4_8MMA_AtomIJNS4_26SM100_MMA_F16BF16_2x1SM_SSISI_SI_fLi256ELi64ELNS4_4UMMA5MajorE0ELSO_0ELNSN_7ScaleInE0ELSP_0EEEEEENS4_6LayoutINS5_IJSC_SC_SC_EEENS5_IJNSA_ILi0EEESU_SU_EEEEENS5_IJNS4_10UnderscoreESX_SX_EEEEENS4_28SM100_TMA_2SM_LOAD_MULTICASTENS4_14ComposedLayoutINS4_7SwizzleILi3ELi4ELi3EEENS4_18smem_ptr_flag_bitsILi16EEENSS_INS5_IJNSA_ILi8EEESG_EEENS5_IJSG_SC_EEEEEEEvNS4_8identityENS4_18SM100_TMA_2SM_LOADES1A_vS1B_EENS_8epilogue10collective18CollectiveEpilogueINS1E_23Sm100TmaWarpSpecializedILi3ELi2ELi32ELb1ELb0EEEJNS5_IJNSA_ILi128EEESG_SG_EEENS5_IJNSS_IS1J_SC_EENSS_INSA_ILi32EEESC_EEEEESI_SJ_SI_SJ_NS1E_6fusion15FusionCallbacksIS1I_NS1P_17LinearCombinationISI_fSI_fLNS_15FloatRoundStyleE2EEES1K_S1O_JEEENS4_5SM1004TMEM4LOAD26SM100_TMEM_LOAD_32dp32b32xENS4_13SM90_TMA_LOADENS11_INS12_ILi2ELi4ELi3EEES15_NSS_INS5_IJS16_S1M_EEENS5_IJS1M_SC_EEEEEEENS4_39AutoVectorizingCopyWithAssumedAlignmentILi128EEENS4_14SM90_TMA_STOREES24_S26_S26_EEEvvEEEEvNT_6ParamsE --------------------------
	.section	.text._ZN7cutlass13device_kernelINS_4gemm6kernel13GemmUniversalIN4cute5tupleIJiiiiEEENS1_10collective13CollectiveMmaINS1_35MainloopSm100TmaUmmaWarpSpecializedILi10ELi2ELi4ENS5_IJNS4_1CILi2EEESB_NSA_ILi1EEEEEEEENS5_IJNSA_ILi256EEENSA_ILi64EEESG_EEENS_6half_tENS5_IJlSC_lEEESI_SJ_NS4_8TiledMMAINS4_8MMA_AtomIJNS4_26SM100_MMA_F16BF16_2x1SM_SSISI_SI_fLi256ELi64ELNS4_4UMMA5MajorE0ELSO_0ELNSN_7ScaleInE0ELSP_0EEEEEENS4_6LayoutINS5_IJSC_SC_SC_EEENS5_IJNSA_ILi0EEESU_SU_EEEEENS5_IJNS4_10UnderscoreESX_SX_EEEEENS4_28SM100_TMA_2SM_LOAD_MULTICASTENS4_14ComposedLayoutINS4_7SwizzleILi3ELi4ELi3EEENS4_18smem_ptr_flag_bitsILi16EEENSS_INS5_IJNSA_ILi8EEESG_EEENS5_IJSG_SC_EEEEEEEvNS4_8identityENS4_18SM100_TMA_2SM_LOADES1A_vS1B_EENS_8epilogue10collective18CollectiveEpilogueINS1E_23Sm100TmaWarpSpecializedILi3ELi2ELi32ELb1ELb0EEEJNS5_IJNSA_ILi128EEESG_SG_EEENS5_IJNSS_IS1J_SC_EENSS_INSA_ILi32EEESC_EEEEESI_SJ_SI_SJ_NS1E_6fusion15FusionCallbacksIS1I_NS1P_17LinearCombinationISI_fSI_fLNS_15FloatRoundStyleE2EEES1K_S1O_JEEENS4_5SM1004TMEM4LOAD26SM100_TMEM_LOAD_32dp32b32xENS4_13SM90_TMA_LOADENS11_INS12_ILi2ELi4ELi3EEES15_NSS_INS5_IJS16_S1M_EEENS5_IJS1M_SC_EEEEEEENS4_39AutoVectorizingCopyWithAssumedAlignmentILi128EEENS4_14SM90_TMA_STOREES24_S26_S26_EEEvvEEEEvNT_6ParamsE,"ax",@progbits
	.align	128
.text._ZN7cutlass13device_kernelINS_4gemm6kernel13GemmUniversalIN4cute5tupleIJiiiiEEENS1_10collective13CollectiveMmaINS1_35MainloopSm100TmaUmmaWarpSpecializedILi10ELi2ELi4ENS5_IJNS4_1CILi2EEESB_NSA_ILi1EEEEEEEENS5_IJNSA_ILi256EEENSA_ILi64EEESG_EEENS_6half_tENS5_IJlSC_lEEESI_SJ_NS4_8TiledMMAINS4_8MMA_AtomIJNS4_26SM100_MMA_F16BF16_2x1SM_SSISI_SI_fLi256ELi64ELNS4_4UMMA5MajorE0ELSO_0ELNSN_7ScaleInE0ELSP_0EEEEEENS4_6LayoutINS5_IJSC_SC_SC_EEENS5_IJNSA_ILi0EEESU_SU_EEEEENS5_IJNS4_10UnderscoreESX_SX_EEEEENS4_28SM100_TMA_2SM_LOAD_MULTICASTENS4_14ComposedLayoutINS4_7SwizzleILi3ELi4ELi3EEENS4_18smem_ptr_flag_bitsILi16EEENSS_INS5_IJNSA_ILi8EEESG_EEENS5_IJSG_SC_EEEEEEEvNS4_8identityENS4_18SM100_TMA_2SM_LOADES1A_vS1B_EENS_8epilogue10collective18CollectiveEpilogueINS1E_23Sm100TmaWarpSpecializedILi3ELi2ELi32ELb1ELb0EEEJNS5_IJNSA_ILi128EEESG_SG_EEENS5_IJNSS_IS1J_SC_EENSS_INSA_ILi32EEESC_EEEEESI_SJ_SI_SJ_NS1E_6fusion15FusionCallbacksIS1I_NS1P_17LinearCombinationISI_fSI_fLNS_15FloatRoundStyleE2EEES1K_S1O_JEEENS4_5SM1004TMEM4LOAD26SM100_TMEM_LOAD_32dp32b32xENS4_13SM90_TMA_LOADENS11_INS12_ILi2ELi4ELi3EEES15_NSS_INS5_IJS16_S1M_EEENS5_IJS1M_SC_EEEEEEENS4_39AutoVectorizingCopyWithAssumedAlignmentILi128EEENS4_14SM90_TMA_STOREES24_S26_S26_EEEvvEEEEvNT_6ParamsE:
        .type           _ZN7cutlass13device_kernelINS_4gemm6kernel13GemmUniversalIN4cute5tupleIJiiiiEEENS1_10collective13CollectiveMmaINS1_35MainloopSm100TmaUmmaWarpSpecializedILi10ELi2ELi4ENS5_IJNS4_1CILi2EEESB_NSA_ILi1EEEEEEEENS5_IJNSA_ILi256EEENSA_ILi64EEESG_EEENS_6half_tENS5_IJlSC_lEEESI_SJ_NS4_8TiledMMAINS4_8MMA_AtomIJNS4_26SM100_MMA_F16BF16_2x1SM_SSISI_SI_fLi256ELi64ELNS4_4UMMA5MajorE0ELSO_0ELNSN_7ScaleInE0ELSP_0EEEEEENS4_6LayoutINS5_IJSC_SC_SC_EEENS5_IJNSA_ILi0EEESU_SU_EEEEENS5_IJNS4_10UnderscoreESX_SX_EEEEENS4_28SM100_TMA_2SM_LOAD_MULTICASTENS4_14ComposedLayoutINS4_7SwizzleILi3ELi4ELi3EEENS4_18smem_ptr_flag_bitsILi16EEENSS_INS5_IJNSA_ILi8EEESG_EEENS5_IJSG_SC_EEEEEEEvNS4_8identityENS4_18SM100_TMA_2SM_LOADES1A_vS1B_EENS_8epilogue10collective18CollectiveEpilogueINS1E_23Sm100TmaWarpSpecializedILi3ELi2ELi32ELb1ELb0EEEJNS5_IJNSA_ILi128EEESG_SG_EEENS5_IJNSS_IS1J_SC_EENSS_INSA_ILi32EEESC_EEEEESI_SJ_SI_SJ_NS1E_6fusion15FusionCallbacksIS1I_NS1P_17LinearCombinationISI_fSI_fLNS_15FloatRoundStyleE2EEES1K_S1O_JEEENS4_5SM1004TMEM4LOAD26SM100_TMEM_LOAD_32dp32b32xENS4_13SM90_TMA_LOADENS11_INS12_ILi2ELi4ELi3EEES15_NSS_INS5_IJS16_S1M_EEENS5_IJS1M_SC_EEEEEEENS4_39AutoVectorizingCopyWithAssumedAlignmentILi128EEENS4_14SM90_TMA_STOREES24_S26_S26_EEEvvEEEEvNT_6ParamsE,@function
        .size           _ZN7cutlass13device_kernelINS_4gemm6kernel13GemmUniversalIN4cute5tupleIJiiiiEEENS1_10collective13CollectiveMmaINS1_35MainloopSm100TmaUmmaWarpSpecializedILi10ELi2ELi4ENS5_IJNS4_1CILi2EEESB_NSA_ILi1EEEEEEEENS5_IJNSA_ILi256EEENSA_ILi64EEESG_EEENS_6half_tENS5_IJlSC_lEEESI_SJ_NS4_8TiledMMAINS4_8MMA_AtomIJNS4_26SM100_MMA_F16BF16_2x1SM_SSISI_SI_fLi256ELi64ELNS4_4UMMA5MajorE0ELSO_0ELNSN_7ScaleInE0ELSP_0EEEEEENS4_6LayoutINS5_IJSC_SC_SC_EEENS5_IJNSA_ILi0EEESU_SU_EEEEENS5_IJNS4_10UnderscoreESX_SX_EEEEENS4_28SM100_TMA_2SM_LOAD_MULTICASTENS4_14ComposedLayoutINS4_7SwizzleILi3ELi4ELi3EEENS4_18smem_ptr_flag_bitsILi16EEENSS_INS5_IJNSA_ILi8EEESG_EEENS5_IJSG_SC_EEEEEEEvNS4_8identityENS4_18SM100_TMA_2SM_LOADES1A_vS1B_EENS_8epilogue10collective18CollectiveEpilogueINS1E_23Sm100TmaWarpSpecializedILi3ELi2ELi32ELb1ELb0EEEJNS5_IJNSA_ILi128EEESG_SG_EEENS5_IJNSS_IS1J_SC_EENSS_INSA_ILi32EEESC_EEEEESI_SJ_SI_SJ_NS1E_6fusion15FusionCallbacksIS1I_NS1P_17LinearCombinationISI_fSI_fLNS_15FloatRoundStyleE2EEES1K_S1O_JEEENS4_5SM1004TMEM4LOAD26SM100_TMEM_LOAD_32dp32b32xENS4_13SM90_TMA_LOADENS11_INS12_ILi2ELi4ELi3EEES15_NSS_INS5_IJS16_S1M_EEENS5_IJS1M_SC_EEEEEEENS4_39AutoVectorizingCopyWithAssumedAlignmentILi128EEENS4_14SM90_TMA_STOREES24_S26_S26_EEEvvEEEEvNT_6ParamsE,(.L_x_194 - _ZN7cutlass13device_kernelINS_4gemm6kernel13GemmUniversalIN4cute5tupleIJiiiiEEENS1_10collective13CollectiveMmaINS1_35MainloopSm100TmaUmmaWarpSpecializedILi10ELi2ELi4ENS5_IJNS4_1CILi2EEESB_NSA_ILi1EEEEEEEENS5_IJNSA_ILi256EEENSA_ILi64EEESG_EEENS_6half_tENS5_IJlSC_lEEESI_SJ_NS4_8TiledMMAINS4_8MMA_AtomIJNS4_26SM100_MMA_F16BF16_2x1SM_SSISI_SI_fLi256ELi64ELNS4_4UMMA5MajorE0ELSO_0ELNSN_7ScaleInE0ELSP_0EEEEEENS4_6LayoutINS5_IJSC_SC_SC_EEENS5_IJNSA_ILi0EEESU_SU_EEEEENS5_IJNS4_10UnderscoreESX_SX_EEEEENS4_28SM100_TMA_2SM_LOAD_MULTICASTENS4_14ComposedLayoutINS4_7SwizzleILi3ELi4ELi3EEENS4_18smem_ptr_flag_bitsILi16EEENSS_INS5_IJNSA_ILi8EEESG_EEENS5_IJSG_SC_EEEEEEEvNS4_8identityENS4_18SM100_TMA_2SM_LOADES1A_vS1B_EENS_8epilogue10collective18CollectiveEpilogueINS1E_23Sm100TmaWarpSpecializedILi3ELi2ELi32ELb1ELb0EEEJNS5_IJNSA_ILi128EEESG_SG_EEENS5_IJNSS_IS1J_SC_EENSS_INSA_ILi32EEESC_EEEEESI_SJ_SI_SJ_NS1E_6fusion15FusionCallbacksIS1I_NS1P_17LinearCombinationISI_fSI_fLNS_15FloatRoundStyleE2EEES1K_S1O_JEEENS4_5SM1004TMEM4LOAD26SM100_TMEM_LOAD_32dp32b32xENS4_13SM90_TMA_LOADENS11_INS12_ILi2ELi4ELi3EEES15_NSS_INS5_IJS16_S1M_EEENS5_IJS1M_SC_EEEEEEENS4_39AutoVectorizingCopyWithAssumedAlignmentILi128EEENS4_14SM90_TMA_STOREES24_S26_S26_EEEvvEEEEvNT_6ParamsE)
        .other          _ZN7cutlass13device_kernelINS_4gemm6kernel13GemmUniversalIN4cute5tupleIJiiiiEEENS1_10collective13CollectiveMmaINS1_35MainloopSm100TmaUmmaWarpSpecializedILi10ELi2ELi4ENS5_IJNS4_1CILi2EEESB_NSA_ILi1EEEEEEEENS5_IJNSA_ILi256EEENSA_ILi64EEESG_EEENS_6half_tENS5_IJlSC_lEEESI_SJ_NS4_8TiledMMAINS4_8MMA_AtomIJNS4_26SM100_MMA_F16BF16_2x1SM_SSISI_SI_fLi256ELi64ELNS4_4UMMA5MajorE0ELSO_0ELNSN_7ScaleInE0ELSP_0EEEEEENS4_6LayoutINS5_IJSC_SC_SC_EEENS5_IJNSA_ILi0EEESU_SU_EEEEENS5_IJNS4_10UnderscoreESX_SX_EEEEENS4_28SM100_TMA_2SM_LOAD_MULTICASTENS4_14ComposedLayoutINS4_7SwizzleILi3ELi4ELi3EEENS4_18smem_ptr_flag_bitsILi16EEENSS_INS5_IJNSA_ILi8EEESG_EEENS5_IJSG_SC_EEEEEEEvNS4_8identityENS4_18SM100_TMA_2SM_LOADES1A_vS1B_EENS_8epilogue10collective18CollectiveEpilogueINS1E_23Sm100TmaWarpSpecializedILi3ELi2ELi32ELb1ELb0EEEJNS5_IJNSA_ILi128EEESG_SG_EEENS5_IJNSS_IS1J_SC_EENSS_INSA_ILi32EEESC_EEEEESI_SJ_SI_SJ_NS1E_6fusion15FusionCallbacksIS1I_NS1P_17LinearCombinationISI_fSI_fLNS_15FloatRoundStyleE2EEES1K_S1O_JEEENS4_5SM1004TMEM4LOAD26SM100_TMEM_LOAD_32dp32b32xENS4_13SM90_TMA_LOADENS11_INS12_ILi2ELi4ELi3EEES15_NSS_INS5_IJS16_S1M_EEENS5_IJS1M_SC_EEEEEEENS4_39AutoVectorizingCopyWithAssumedAlignmentILi128EEENS4_14SM90_TMA_STOREES24_S26_S26_EEEvvEEEEvNT_6ParamsE,@"STO_CUDA_ENTRY STV_DEFAULT"
_ZN7cutlass13device_kernelINS_4gemm6kernel13GemmUniversalIN4cute5tupleIJiiiiEEENS1_10collective13CollectiveMmaINS1_35MainloopSm100TmaUmmaWarpSpecializedILi10ELi2ELi4ENS5_IJNS4_1CILi2EEESB_NSA_ILi1EEEEEEEENS5_IJNSA_ILi256EEENSA_ILi64EEESG_EEENS_6half_tENS5_IJlSC_lEEESI_SJ_NS4_8TiledMMAINS4_8MMA_AtomIJNS4_26SM100_MMA_F16BF16_2x1SM_SSISI_SI_fLi256ELi64ELNS4_4UMMA5MajorE0ELSO_0ELNSN_7ScaleInE0ELSP_0EEEEEENS4_6LayoutINS5_IJSC_SC_SC_EEENS5_IJNSA_ILi0EEESU_SU_EEEEENS5_IJNS4_10UnderscoreESX_SX_EEEEENS4_28SM100_TMA_2SM_LOAD_MULTICASTENS4_14ComposedLayoutINS4_7SwizzleILi3ELi4ELi3EEENS4_18smem_ptr_flag_bitsILi16EEENSS_INS5_IJNSA_ILi8EEESG_EEENS5_IJSG_SC_EEEEEEEvNS4_8identityENS4_18SM100_TMA_2SM_LOADES1A_vS1B_EENS_8epilogue10collective18CollectiveEpilogueINS1E_23Sm100TmaWarpSpecializedILi3ELi2ELi32ELb1ELb0EEEJNS5_IJNSA_ILi128EEESG_SG_EEENS5_IJNSS_IS1J_SC_EENSS_INSA_ILi32EEESC_EEEEESI_SJ_SI_SJ_NS1E_6fusion15FusionCallbacksIS1I_NS1P_17LinearCombinationISI_fSI_fLNS_15FloatRoundStyleE2EEES1K_S1O_JEEENS4_5SM1004TMEM4LOAD26SM100_TMEM_LOAD_32dp32b32xENS4_13SM90_TMA_LOADENS11_INS12_ILi2ELi4ELi3EEES15_NSS_INS5_IJS16_S1M_EEENS5_IJS1M_SC_EEEEEEENS4_39AutoVectorizingCopyWithAssumedAlignmentILi128EEENS4_14SM90_TMA_STOREES24_S26_S26_EEEvvEEEEvNT_6ParamsE:
[----:B------:R-:W1:Y:S01]  /*0000*/  LDC R1, c[0x0][0x37c] ;  /* 0x0000df00ff017b82 */ /* 0x000e620000000800 */
[----:B------:R-:W2:Y:S01]  /*0010*/  S2R R92, SR_TID.X ;  /* 0x00000000005c7919 */ /* 0x000ea20000002100 */
[----:B------:R-:W3:Y:S06]  /*0020*/  LDCU.64 UR8, c[0x0][0x890] ;  /* 0x00011200ff0877ac */ /* 0x000eec0008000a00 */
[----:B------:R-:W4:Y:S01]  /*0030*/  S2UR UR4, SR_CgaCtaId ;  /* 0x00000000000479c3 */ /* 0x000f220000008800 */
[----:B------:R-:W-:Y:S02]  /*0040*/  PRMT R84, RZ, 0x7610, R84 ;  /* 0x00007610ff547816 */ /* 0x000fe40000000054 */
[----:B------:R-:W-:Y:S01]  /*0050*/  ELECT P1, URZ, PT ;  /* 0x0000000000ff782f */ /* 0x000fe20003820000 */
[----:B---3--:R-:W-:-:S04]  /*0060*/  UISETP.NE.U32.AND UP0, UPT, UR8, URZ, UPT ;  /* 0x000000ff0800728c */ /* 0x008fc8000bf05070 */
[----:B------:R-:W-:Y:S02]  /*0070*/  UISETP.NE.AND.EX UP0, UPT, UR9, URZ, UPT, UP0 ;  /* 0x000000ff0900728c */ /* 0x000fe4000bf05300 */
[----:B----4-:R-:W-:Y:S02]  /*0080*/  ULOP3.LUT UR46, UR4, 0x1, URZ, 0xc0, !UPT ;  /* 0x00000001042e7892 */ /* 0x010fe4000f8ec0ff */
[----:B------:R-:W-:Y:S01]  /*0090*/  ULOP3.LUT UR45, UR4, 0x1, URZ, 0x3c, !UPT ;  /* 0x00000001042d7892 */ /* 0x000fe2000f8e3cff */
[----:B--2---:R-:W-:-:S05]  /*00a0*/  SHF.R.U32.HI R85, RZ, 0x5, R92 ;  /* 0x00000005ff557819 */ /* 0x004fca000001165c */
[----:B------:R-:W2:Y:S02]  /*00b0*/  SHFL.IDX PT, R0, R85, RZ, 0x1f ;  /* 0x00001fff55007589 */ /* 0x000ea400000e0000 */
[----:B--2---:R-:W-:Y:S01]  /*00c0*/  R2UR UR13, R0 ;  /* 0x00000000000d72ca */ /* 0x004fe200000e0000 */
[----:B-1----:R-:W-:-:S14]  /*00d0*/  BRA.U UP0, `(.L_x_0) ;  /* 0x0000000100307547 */ /* 0x002fdc000b800000 */
[----:B------:R-:W1:Y:S02]  /*00e0*/  LDCU.64 UR4, c[0x0][0x888] ;  /* 0x00011100ff0477ac */ /* 0x000e640008000a00 */
[----:B-1----:R-:W-:-:S04]  /*00f0*/  UISETP.NE.U32.AND UP0, UPT, UR4, URZ, UPT ;  /* 0x000000ff0400728c */ /* 0x002fc8000bf05070 */
[----:B------:R-:W-:-:S09]  /*0100*/  UISETP.NE.AND.EX UP0, UPT, UR5, URZ, UPT, UP0 ;  /* 0x000000ff0500728c */ /* 0x000fd2000bf05300 */
[----:B------:R-:W-:Y:S05]  /*0110*/  BRA.U !UP0, `(.L_x_1) ;  /* 0x0000000108147547 */ /* 0x000fea000b800000 */
[----:B------:R-:W1:Y:S01]  /*0120*/  LDC.64 R2, c[0x0][0x888] ;  /* 0x00022200ff027b82 */ /* 0x000e620000000a00 */
[----:B------:R-:W1:Y:S02]  /*0130*/  LDCU.64 UR4, c[0x0][0x358] ;  /* 0x00006b00ff0477ac */ /* 0x000e640008000a00 */
[----:B-1----:R1:W5:Y:S01]  /*0140*/  LDG.E R41, desc[UR4][R2.64] ;  /* 0x0000000402297981 */ /* 0x002362000c1e1900 */
[----:B------:R-:W-:Y:S01]  /*0150*/  HFMA2 R84, -RZ, RZ, 0, 5.9604644775390625e-08 ;  /* 0x00000001ff547431 */ /* 0x000fe200000001ff */
[----:B------:R-:W-:Y:S05]  /*0160*/  BRA `(.L_x_0) ;  /* 0x00000000000c7947 */ /* 0x000fea0003800000 */
.L_x_1:
[----:B------:R-:W1:Y:S01]  /*0170*/  LDCU UR4, c[0x0][0x880] ;  /* 0x00011000ff0477ac */ /* 0x000e620008000800 */
[----:B------:R-:W-:Y:S01]  /*0180*/  HFMA2 R84, -RZ, RZ, 0, 5.9604644775390625e-08 ;  /* 0x00000001ff547431 */ /* 0x000fe200000001ff */
[----:B-1----:R-:W-:-:S07]  /*0190*/  MOV R41, UR4 ;  /* 0x0000000400297c02 */ /* 0x002fce0008000f00 */
.L_x_0:
[----:B------:R-:W2:Y:S02]  /*01a0*/  LDCU.64 UR4, c[0x0][0x8b0] ;  /* 0x00011600ff0477ac */ /* 0x000ea40008000a00 */
[----:B--2---:R-:W-:-:S04]  /*01b0*/  UISETP.NE.U32.AND UP0, UPT, UR4, URZ, UPT ;  /* 0x000000ff0400728c */ /* 0x004fc8000bf05070 */
[----:B------:R-:W-:-:S09]  /*01c0*/  UISETP.NE.AND.EX UP0, UPT, UR5, URZ, UPT, UP0 ;  /* 0x000000ff0500728c */ /* 0x000fd2000bf05300 */
[----:B------:R-:W-:Y:S05]  /*01d0*/  BRA.U UP0, `(.L_x_2) ;  /* 0x0000000100287547 */ /* 0x000fea000b800000 */
[----:B------:R-:W2:Y:S02]  /*01e0*/  LDCU.64 UR4, c[0x0][0x8a8] ;  /* 0x00011500ff0477ac */ /* 0x000ea40008000a00 */
[----:B--2---:R-:W-:-:S04]  /*01f0*/  UISETP.NE.U32.AND UP0, UPT, UR4, URZ, UPT ;  /* 0x000000ff0400728c */ /* 0x004fc8000bf05070 */
[----:B------:R-:W-:-:S09]  /*0200*/  UISETP.NE.AND.EX UP0, UPT, UR5, URZ, UPT, UP0 ;  /* 0x000000ff0500728c */ /* 0x000fd2000bf05300 */
[----:B------:R-:W-:Y:S05]  /*0210*/  BRA.U !UP0, `(.L_x_3) ;  /* 0x0000000108107547 */ /* 0x000fea000b800000 */
[----:B------:R-:W2:Y:S01]  /*0220*/  LDC.64 R38, c[0x0][0x8a8] ;  /* 0x00022a00ff267b82 */ /* 0x000ea20000000a00 */
[----:B------:R-:W2:Y:S02]  /*0230*/  LDCU.64 UR4, c[0x0][0x358] ;  /* 0x00006b00ff0477ac */ /* 0x000ea40008000a00 */
[----:B--2---:R2:W5:Y:S01]  /*0240*/  LDG.E R38, desc[UR4][R38.64] ;  /* 0x0000000426267981 */ /* 0x004562000c1e1900 */
[----:B------:R-:W-:Y:S05]  /*0250*/  BRA `(.L_x_2) ;  /* 0x0000000000087947 */ /* 0x000fea0003800000 */
.L_x_3:
[----:B------:R-:W2:Y:S02]  /*0260*/  LDCU UR4, c[0x0][0x8a0] ;  /* 0x00011400ff0477ac */ /* 0x000ea40008000800 */
[----:B--2---:R-:W-:Y:S02]  /*0270*/  MOV R38, UR4 ;  /* 0x0000000400267c02 */ /* 0x004fe40008000f00 */
.L_x_2:
[----:B------:R-:W-:Y:S01]  /*0280*/  IMAD.U32 R0, RZ, RZ, UR13 ;  /* 0x0000000dff007e24 */ /* 0x000fe2000f8e00ff */
[----:B------:R-:W-:Y:S04]  /*0290*/  BSSY.RECONVERGENT B0, `(.L_x_4) ;  /* 0x000000c000007945 */ /* 0x000fe80003800200 */
[C---:B------:R-:W-:Y:S02]  /*02a0*/  ISETP.NE.OR P2, PT, R0.reuse, 0x1, !P1 ;  /* 0x000000010000780c */ /* 0x040fe40004f45670 */
[----:B------:R-:W-:-:S11]  /*02b0*/  ISETP.NE.OR P0, PT, R0, 0x3, !P1 ;  /* 0x000000030000780c */ /* 0x000fd60004f05670 */
[----:B------:R-:W-:Y:S05]  /*02c0*/  @P2 BRA `(.L_x_5) ;  /* 0x0000000000202947 */ /* 0x000fea0003800000 */
[----:B------:R-:W3:Y:S02]  /*02d0*/  LDCU.64 UR4, c[0x0][0x348] ;  /* 0x00006900ff0477ac */ /* 0x000ee40008000a00 */
[----:B---3--:R-:W-:Y:S02]  /*02e0*/  UIADD3 UR6, UP1, UPT, UR4, 0x80, URZ ;  /* 0x0000008004067890 */ /* 0x008fe4000ff3e0ff */
[----:B------:R-:W-:Y:S02]  /*02f0*/  UIADD3 UR4, UP0, UPT, UR4, 0x180, URZ ;  /* 0x0000018004047890 */ /* 0x000fe4000ff1e0ff */
[----:B------:R-:W-:Y:S02]  /*0300*/  UIADD3.X UR7, UPT, UPT, URZ, UR5, URZ, UP1, !UPT ;  /* 0x00000005ff077290 */ /* 0x000fe40008ffe4ff */
[----:B------:R-:W-:-:S07]  /*0310*/  UIADD3.X UR5, UPT, UPT, URZ, UR5, URZ, UP0, !UPT ;  /* 0x00000005ff057290 */ /* 0x000fce00087fe4ff */
[----:B------:R3:W-:Y:S02]  /*0320*/  UTMACCTL.PF [UR6] ;  /* 0x00000000060079b9 */ /* 0x0007e40008040000 */
[----:B------:R3:W-:Y:S02]  /*0330*/  UTMACCTL.PF [UR4] ;  /* 0x00000000040079b9 */ /* 0x0007e40008040000 */
[----:B---3--:R-:W-:Y:S01]  /*0340*/  NOP ;  /* 0x0000000000007918 */ /* 0x008fe20000000000 */
.L_x_5:
[----:B------:R-:W-:Y:S05]  /*0350*/  BSYNC.RECONVERGENT B0 ;  /* 0x0000000000007941 */ /* 0x000fea0003800200 */
.L_x_4:
[----:B------:R-:W-:Y:S04]  /*0360*/  BSSY.RECONVERGENT B0, `(.L_x_6) ;  /* 0x000000a000007945 */ /* 0x000fe80003800200 */
        /* <DEDUP_REMOVED lines=9> */
.L_x_7:
[----:B------:R-:W-:Y:S05]  /*0400*/  BSYNC.RECONVERGENT B0 ;  /* 0x0000000000007941 */ /* 0x000fea0003800200 */
.L_x_6:
[----:B------:R-:W3:Y:S01]  /*0410*/  LDCU.64 UR4, c[0x0][0x888] ;  /* 0x00011100ff0477ac */ /* 0x000ee20008000a00 */
[----:B------:R-:W-:Y:S02]  /*0420*/  UISETP.EQ.U32.AND UP1, UPT, UR8, URZ, UPT ;  /* 0x000000ff0800728c */ /* 0x000fe4000bf22070 */
[----:B------:R-:W-:Y:S02]  /*0430*/  UPLOP3.LUT UP3, UPT, UPT, UPT, UPT, 0x80, 0x8 ;  /* 0x000000000008789c */ /* 0x000fe40003f6f070 */
[----:B---3--:R-:W-:-:S04]  /*0440*/  UISETP.NE.U32.AND UP0, UPT, UR4, URZ, UPT ;  /* 0x000000ff0400728c */ /* 0x008fc8000bf05070 */
[----:B------:R-:W-:-:S04]  /*0450*/  UISETP.NE.AND.EX UP0, UPT, UR5, URZ, UPT, UP0 ;  /* 0x000000ff0500728c */ /* 0x000fc8000bf05300 */
[----:B------:R-:W-:-:S04]  /*0460*/  UISETP.EQ.OR.EX UP2, UPT, UR9, URZ, !UP0, UP1 ;  /* 0x000000ff0900728c */ /* 0x000fc8000c742710 */
[----:B------:R-:W-:-:S06]  /*0470*/  UP2UR UR4, UPR, URZ, 0x4 ;  /* 0x00000004ff047883 */ /* 0x000fcc0008000000 */
[----:B------:R-:W-:Y:S01]  /*0480*/  MOV R88, UR4 ;  /* 0x0000000400587c02 */ /* 0x000fe20008000f00 */
[----:B------:R-:W-:Y:S06]  /*0490*/  BRA.U !UP2, `(.L_x_8) ;  /* 0x000000010a207547 */ /* 0x000fec000b800000 */
[----:B------:R-:W-:Y:S01]  /*04a0*/  UISETP.NE.U32.AND UP1, UPT, UR8, URZ, UPT ;  /* 0x000000ff0800728c */ /* 0x000fe2000bf25070 */
[----:B-----5:R-:W-:Y:S01]  /*04b0*/  FSETP.NEU.AND P0, PT, R41, RZ, PT ;  /* 0x000000ff2900720b */ /* 0x020fe20003f0d000 */
[----:B------:R-:W-:Y:S02]  /*04c0*/  USEL UR4, URZ, 0xffffffff, UP0 ;  /* 0xffffffffff047887 */ /* 0x000fe40008000000 */
[----:B------:R-:W-:-:S10]  /*04d0*/  UISETP.NE.AND.EX UP1, UPT, UR9, URZ, UPT, UP1 ;  /* 0x000000ff0900728c */ /* 0x000fd4000bf25310 */
[----:B------:R-:W-:Y:S01]  /*04e0*/  VOTEU.ANY UP0, P0 ;  /* 0x0000000000ff7886 */ /* 0x000fe20000000100 */
[----:B------:R-:W-:-:S04]  /*04f0*/  @!UP1 USEL UR4, URZ, 0xffffffff, UP0 ;  /* 0xffffffffff049887 */ /* 0x000fc80008000000 */
[----:B------:R-:W-:-:S04]  /*0500*/  ULOP3.LUT UR4, UR4, 0x1, URZ, 0xc0, !UPT ;  /* 0x0000000104047892 */ /* 0x000fc8000f8ec0ff */
[----:B------:R-:W-:-:S11]  /*0510*/  UISETP.NE.U32.AND UP3, UPT, UR4, 0x1, UPT ;  /* 0x000000010400788c */ /* 0x000fd6000bf65070 */
.L_x_8:
[----:B------:R-:W3:Y:S01]  /*0520*/  SHFL.IDX PT, R0, R85, RZ, 0x1f ;  /* 0x00001fff55007589 */ /* 0x000ee200000e0000 */
[----:B------:R-:W-:-:S04]  /*0530*/  UISETP.NE.AND UP0, UPT, UR13, 0x2, UPT ;  /* 0x000000020d00788c */ /* 0x000fc8000bf05270 */
[----:B------:R-:W-:Y:S02]  /*0540*/  UISETP.EQ.AND UP1, UPT, UR46, URZ, !UP0 ;  /* 0x000000ff2e00728c */ /* 0x000fe4000c722270 */
[----:B------:R-:W-:-:S04]  /*0550*/  USEL UR37, URZ, 0x1, UP0 ;  /* 0x00000001ff257887 */ /* 0x000fc80008000000 */
[----:B------:R-:W-:Y:S02]  /*0560*/  PLOP3.LUT P3, PT, P1, PT, UP1, 0x80, 0x8 ;  /* 0x000000000008781c */ /* 0x000fe40000f6f018 */
[----:B---3--:R-:W-:-:S13]  /*0570*/  ISETP.NE.AND P0, PT, R0, RZ, PT ;  /* 0x000000ff0000720c */ /* 0x008fda0003f05270 */
[----:B------:R-:W-:Y:S05]  /*0580*/  @P0 BRA `(.L_x_9) ;  /* 0x0000000000940947 */ /* 0x000fea0003800000 */
[----:B------:R-:W-:Y:S01]  /*0590*/  ELECT P0, URZ, PT ;  /* 0x0000000000ff782f */ /* 0x000fe20003800000 */
[----:B------:R-:W-:-:S12]  /*05a0*/  BSSY.RECONVERGENT B0, `(.L_x_9) ;  /* 0x0000023000007945 */ /* 0x000fd80003800200 */
[----:B------:R-:W-:Y:S05]  /*05b0*/  @!P0 BRA `(.L_x_10) ;  /* 0x0000000000848947 */ /* 0x000fea0003800000 */
[----:B------:R-:W3:Y:S01]  /*05c0*/  S2UR UR5, SR_CgaCtaId ;  /* 0x00000000000579c3 */ /* 0x000ee20000008800 */
[----:B------:R-:W-:Y:S01]  /*05d0*/  UMOV UR4, 0x400 ;  /* 0x0000040000047882 */ /* 0x000fe20000000000 */
[----:B------:R-:W-:Y:S01]  /*05e0*/  UMOV UR8, 0x1 ;  /* 0x0000000100087882 */ /* 0x000fe20000000000 */
[----:B------:R-:W-:Y:S01]  /*05f0*/  UMOV UR6, 0x2 ;  /* 0x0000000200067882 */ /* 0x000fe20000000000 */
[----:B------:R-:W-:-:S04]  /*0600*/  UIADD3 UR8, UPT, UPT, -UR8, 0x100000, URZ ;  /* 0x0010000008087890 */ /* 0x000fc8000fffe1ff */
[----:B------:R-:W-:Y:S02]  /*0610*/  USHF.L.U32 UR9, UR8, 0xb, URZ ;  /* 0x0000000b08097899 */ /* 0x000fe400080006ff */
[----:B------:R-:W-:Y:S02]  /*0620*/  USHF.L.U32 UR8, UR8, 0x1, URZ ;  /* 0x0000000108087899 */ /* 0x000fe400080006ff */
[----:B------:R-:W-:-:S04]  /*0630*/  UIADD3 UR6, UPT, UPT, -UR6, 0x100000, URZ ;  /* 0x0010000006067890 */ /* 0x000fc8000fffe1ff */
[----:B------:R-:W-:Y:S02]  /*0640*/  USHF.L.U32 UR7, UR6, 0xb, URZ ;  /* 0x0000000b06077899 */ /* 0x000fe400080006ff */
[----:B------:R-:W-:Y:S02]  /*0650*/  USHF.L.U32 UR6, UR6, 0x1, URZ ;  /* 0x0000000106067899 */ /* 0x000fe400080006ff */
[----:B---3--:R-:W-:Y:S01]  /*0660*/  ULEA UR4, UR5, UR4, 0x18 ;  /* 0x0000000405047291 */ /* 0x008fe2000f8ec0ff */
[----:B------:R-:W3:Y:S11]  /*0670*/  FENCE.VIEW.ASYNC.S ;  /* 0x00000000000073c6 */ /* 0x000ef60000000000 */
[----:B---3--:R3:W4:Y:S01]  /*0680*/  SYNCS.EXCH.64 URZ, [UR4], UR8 ;  /* 0x0000000804ff75b2 */ /* 0x0087220008000100 */
[----:B------:R3:W1:Y:S01]  /*0690*/  SYNCS.EXCH.64 URZ, [UR4+0x50], UR6 ;  /* 0x0000500604ff75b2 */ /* 0x0006620008000100 */
        /* <DEDUP_REMOVED lines=17> */
[----:B------:R3:W1:Y:S02]  /*07b0*/  SYNCS.EXCH.64 URZ, [UR4+0x98], UR6 ;  /* 0x0000980604ff75b2 */ /* 0x0006640008000100 */
[----:B---3--:R-:W-:Y:S01]  /*07c0*/  NOP ;  /* 0x0000000000007918 */ /* 0x008fe20000000000 */
.L_x_10:
[----:B------:R-:W-:Y:S05]  /*07d0*/  BSYNC.RECONVERGENT B0 ;  /* 0x0000000000007941 */ /* 0x000fea0003800200 */
.L_x_9:
[----:B------:R-:W3:Y:S01]  /*07e0*/  SHFL.IDX PT, R0, R85, RZ, 0x1f ;  /* 0x00001fff55007589 */ /* 0x000ee200000e0000 */
[----:B------:R-:W-:Y:S01]  /*07f0*/  NOP ;  /* 0x0000000000007918 */ /* 0x000fe20000000000 */
[----:B---3--:R-:W-:-:S13]  /*0800*/  ISETP.NE.AND P0, PT, R0, 0x1, PT ;  /* 0x000000010000780c */ /* 0x008fda0003f05270 */
[----:B------:R-:W-:Y:S05]  /*0810*/  @P0 BRA `(.L_x_11) ;  /* 0x0000000000500947 */ /* 0x000fea0003800000 */
        /* <DEDUP_REMOVED lines=9> */
[----:B------:R-:W-:Y:S01]  /*08b0*/  USHF.L.U32 UR6, UR6, 0x1, URZ ;  /* 0x0000000106067899 */ /* 0x000fe200080006ff */
[----:B------:R-:W-:Y:S01]  /*08c0*/  ELECT P0, URZ, PT ;  /* 0x0000000000ff782f */ /* 0x000fe20003800000 */
[----:B---3--:R-:W-:Y:S01]  /*08d0*/  ULEA UR4, UR5, UR4, 0x18 ;  /* 0x0000000405047291 */ /* 0x008fe2000f8ec0ff */
[----:B------:R-:W3:Y:S11]  /*08e0*/  FENCE.VIEW.ASYNC.S ;  /* 0x00000000000073c6 */ /* 0x000ef60000000000 */
[----:B---3--:R3:W1:Y:S01]  /*08f0*/  SYNCS.EXCH.64 URZ, [UR4+0xa0], UR8 ;  /* 0x0000a00804ff75b2 */ /* 0x0086620008000100 */
[----:B------:R3:W1:Y:S01]  /*0900*/  SYNCS.EXCH.64 URZ, [UR4+0xb8], UR6 ;  /* 0x0000b80604ff75b2 */ /* 0x0006620008000100 */
[----:B------:R3:W1:Y:S01]  /*0910*/  SYNCS.EXCH.64 URZ, [UR4+0xa8], UR8 ;  /* 0x0000a80804ff75b2 */ /* 0x0006620008000100 */
[----:B------:R3:W1:Y:S01]  /*0920*/  SYNCS.EXCH.64 URZ, [UR4+0xc0], UR6 ;  /* 0x0000c00604ff75b2 */ /* 0x0006620008000100 */
[----:B------:R3:W1:Y:S01]  /*0930*/  SYNCS.EXCH.64 URZ, [UR4+0xb0], UR8 ;  /* 0x0000b00804ff75b2 */ /* 0x0006620008000100 */
[----:B------:R3:W1:Y:S01]  /*0940*/  SYNCS.EXCH.64 URZ, [UR4+0xc8], UR6 ;  /* 0x0000c80604ff75b2 */ /* 0x0006620008000100 */
[----:B------:R-:W-:Y:S01]  /*0950*/  NOP ;  /* 0x0000000000007918 */ /* 0x000fe20000000000 */
.L_x_11:
[----:B------:R-:W2:Y:S01]  /*0960*/  SHFL.IDX PT, R0, R85, RZ, 0x1f ;  /* 0x00001fff55007589 */ /* 0x000ea200000e0000 */
[----:B------:R-:W-:Y:S01]  /*0970*/  NOP ;  /* 0x0000000000007918 */ /* 0x000fe20000000000 */
[----:B--2---:R-:W-:-:S13]  /*0980*/  ISETP.NE.AND P0, PT, R0, 0x3, PT ;  /* 0x000000030000780c */ /* 0x004fda0003f05270 */
[----:B------:R-:W-:Y:S05]  /*0990*/  @P0 BRA `(.L_x_12) ;  /* 0x0000000000300947 */ /* 0x000fea0003800000 */
[----:B------:R-:W2:Y:S01]  /*09a0*/  S2UR UR5, SR_CgaCtaId ;  /* 0x00000000000579c3 */ /* 0x000ea20000008800 */
[----:B---3--:R-:W-:Y:S01]  /*09b0*/  UMOV UR6, 0x400 ;  /* 0x0000040000067882 */ /* 0x008fe20000000000 */
[----:B------:R-:W-:Y:S01]  /*09c0*/  UMOV UR4, 0x20 ;  /* 0x0000002000047882 */ /* 0x000fe20000000000 */
[----:B------:R-:W-:Y:S01]  /*09d0*/  ELECT P0, URZ, PT ;  /* 0x0000000000ff782f */ /* 0x000fe20003800000 */
[----:B--2---:R-:W-:Y:S02]  /*09e0*/  ULEA UR6, UR5, UR6, 0x18 ;  /* 0x0000000605067291 */ /* 0x004fe4000f8ec0ff */
[----:B------:R-:W-:-:S04]  /*09f0*/  UIADD3 UR4, UPT, UPT, -UR4, 0x100000, URZ ;  /* 0x0010000004047890 */ /* 0x000fc8000fffe1ff */
[----:B------:R-:W-:Y:S02]  /*0a00*/  USHF.L.U32 UR5, UR4, 0xb, URZ ;  /* 0x0000000b04057899 */ /* 0x000fe400080006ff */
[----:B------:R-:W-:Y:S01]  /*0a10*/  USHF.L.U32 UR4, UR4, 0x1, URZ ;  /* 0x0000000104047899 */ /* 0x000fe200080006ff */
[----:B------:R-:W2:Y:S11]  /*0a20*/  FENCE.VIEW.ASYNC.S ;  /* 0x00000000000073c6 */ /* 0x000eb60000000000 */
[----:B--2---:R2:W3:Y:S01]  /*0a30*/  SYNCS.EXCH.64 URZ, [UR6+0xd0], UR4 ;  /* 0x0000d00406ff75b2 */ /* 0x0044e20008000100 */
[----:B------:R2:W1:Y:S01]  /*0a40*/  SYNCS.EXCH.64 URZ, [UR6+0xd8], UR4 ;  /* 0x0000d80406ff75b2 */ /* 0x0004620008000100 */
[----:B------:R-:W-:Y:S01]  /*0a50*/  NOP ;  /* 0x0000000000007918 */ /* 0x000fe20000000000 */
.L_x_12:
[----:B------:R-:W4:Y:S01]  /*0a60*/  SHFL.IDX PT, R0, R85, RZ, 0x1f ;  /* 0x00001fff55007589 */ /* 0x000f2200000e0000 */
[----:B------:R-:W-:Y:S01]  /*0a70*/  NOP ;  /* 0x0000000000007918 */ /* 0x000fe20000000000 */
[----:B----4-:R-:W-:-:S13]  /*0a80*/  ISETP.NE.AND P0, PT, R0, 0x4, PT ;  /* 0x000000040000780c */ /* 0x010fda0003f05270 */
[----:B------:R-:W-:Y:S05]  /*0a90*/  @P0 BRA `(.L_x_13) ;  /* 0x00000000004c0947 */ /* 0x000fea0003800000 */
[----:B--2---:R-:W2:Y:S01]  /*0aa0*/  S2UR UR5, SR_CgaCtaId ;  /* 0x00000000000579c3 */ /* 0x004ea20000008800 */
[----:B---3--:R-:W-:Y:S01]  /*0ab0*/  UMOV UR4, 0x3a0 ;  /* 0x000003a000047882 */ /* 0x008fe20000000000 */
[----:B------:R-:W-:Y:S01]  /*0ac0*/  UMOV UR6, 0x400 ;  /* 0x0000040000067882 */ /* 0x000fe20000000000 */
[----:B------:R-:W-:Y:S01]  /*0ad0*/  USEL UR4, UR4, 0x320, UP3 ;  /* 0x0000032004047887 */ /* 0x000fe20009800000 */
[----:B------:R-:W-:Y:S01]  /*0ae0*/  UMOV UR8, 0x1 ;  /* 0x0000000100087882 */ /* 0x000fe20000000000 */
[----:B------:R-:W-:Y:S01]  /*0af0*/  ELECT P0, URZ, PT ;  /* 0x0000000000ff782f */ /* 0x000fe20003800000 */
[----:B------:R-:W-:-:S04]  /*0b00*/  UIADD3 UR8, UPT, UPT, -UR8, 0x100000, URZ ;  /* 0x0010000008087890 */ /* 0x000fc8000fffe1ff */
[----:B------:R-:W-:Y:S02]  /*0b10*/  USHF.L.U32 UR9, UR8, 0xb, URZ ;  /* 0x0000000b08097899 */ /* 0x000fe400080006ff */
[----:B------:R-:W-:Y:S02]  /*0b20*/  USHF.L.U32 UR8, UR8, 0x1, URZ ;  /* 0x0000000108087899 */ /* 0x000fe400080006ff */
[----:B--2---:R-:W-:Y:S02]  /*0b30*/  ULEA UR6, UR5, UR6, 0x18 ;  /* 0x0000000605067291 */ /* 0x004fe4000f8ec0ff */
[----:B------:R-:W-:-:S04]  /*0b40*/  UIADD3 UR4, UPT, UPT, -UR4, 0x100000, URZ ;  /* 0x0010000004047890 */ /* 0x000fc8000fffe1ff */
[----:B------:R-:W-:Y:S02]  /*0b50*/  USHF.L.U32 UR5, UR4, 0xb, URZ ;  /* 0x0000000b04057899 */ /* 0x000fe400080006ff */
[----:B------:R-:W-:Y:S01]  /*0b60*/  USHF.L.U32 UR4, UR4, 0x1, URZ ;  /* 0x0000000104047899 */ /* 0x000fe200080006ff */
[----:B------:R-:W2:Y:S03]  /*0b70*/  FENCE.VIEW.ASYNC.S ;  /* 0x00000000000073c6 */ /* 0x000ea60000000000 */
[----:B--2---:R4:W2:Y:S08]  /*0b80*/  SYNCS.EXCH.64 URZ, [UR6+0xe0], UR8 ;  /* 0x0000e00806ff75b2 */ /* 0x0048b00008000100 */
[----:B------:R4:W3:Y:S01]  /*0b90*/  SYNCS.EXCH.64 URZ, [UR6+0xf0], UR4 ;  /* 0x0000f00406ff75b2 */ /* 0x0008e20008000100 */
[----:B------:R4:W1:Y:S01]  /*0ba0*/  SYNCS.EXCH.64 URZ, [UR6+0xe8], UR8 ;  /* 0x0000e80806ff75b2 */ /* 0x0008620008000100 */
[----:B------:R4:W1:Y:S02]  /*0bb0*/  SYNCS.EXCH.64 URZ, [UR6+0xf8], UR4 ;  /* 0x0000f80406ff75b2 */ /* 0x0008640008000100 */
[----:B----4-:R-:W-:Y:S01]  /*0bc0*/  NOP ;  /* 0x0000000000007918 */ /* 0x010fe20000000000 */
.L_x_13:
[----:B------:R-:W4:Y:S01]  /*0bd0*/  SHFL.IDX PT, R0, R85, RZ, 0x1f ;  /* 0x00001fff55007589 */ /* 0x000f2200000e0000 */
[----:B------:R-:W-:Y:S01]  /*0be0*/  NOP ;  /* 0x0000000000007918 */ /* 0x000fe20000000000 */
[----:B----4-:R-:W-:-:S13]  /*0bf0*/  ISETP.NE.AND P0, PT, R0, 0x5, PT ;  /* 0x000000050000780c */ /* 0x010fda0003f05270 */
[----:B------:R-:W-:Y:S05]  /*0c00*/  @P0 BRA `(.L_x_14) ;  /* 0x0000000000580947 */ /* 0x000fea0003800000 */
[----:B--2---:R-:W2:Y:S01]  /*0c10*/  S2UR UR5, SR_CgaCtaId ;  /* 0x00000000000579c3 */ /* 0x004ea20000008800 */
[----:B---3--:R-:W-:Y:S01]  /*0c20*/  UMOV UR4, 0x400 ;  /* 0x0000040000047882 */ /* 0x008fe20000000000 */
        /* <DEDUP_REMOVED lines=9> */
[----:B--2---:R-:W-:Y:S01]  /*0cc0*/  ULEA UR4, UR5, UR4, 0x18 ;  /* 0x0000000405047291 */ /* 0x004fe2000f8ec0ff */
[----:B------:R-:W2:Y:S11]  /*0cd0*/  FENCE.VIEW.ASYNC.S ;  /* 0x00000000000073c6 */ /* 0x000eb60000000000 */
[----:B--2---:R4:W2:Y:S01]  /*0ce0*/  SYNCS.EXCH.64 URZ, [UR4+0x100], UR6 ;  /* 0x0001000604ff75b2 */ /* 0x0048a20008000100 */
[----:B------:R4:W3:Y:S01]  /*0cf0*/  SYNCS.EXCH.64 URZ, [UR4+0x120], UR8 ;  /* 0x0001200804ff75b2 */ /* 0x0008e20008000100 */
[----:B------:R4:W1:Y:S01]  /*0d00*/  SYNCS.EXCH.64 URZ, [UR4+0x108], UR6 ;  /* 0x0001080604ff75b2 */ /* 0x0008620008000100 */
[----:B------:R4:W1:Y:S01]  /*0d10*/  SYNCS.EXCH.64 URZ, [UR4+0x128], UR8 ;  /* 0x0001280804ff75b2 */ /* 0x0008620008000100 */
[----:B------:R4:W1:Y:S01]  /*0d20*/  SYNCS.EXCH.64 URZ, [UR4+0x110], UR6 ;  /* 0x0001100604ff75b2 */ /* 0x0008620008000100 */
[----:B------:R4:W1:Y:S01]  /*0d30*/  SYNCS.EXCH.64 URZ, [UR4+0x130], UR8 ;  /* 0x0001300804ff75b2 */ /* 0x0008620008000100 */
[----:B------:R4:W1:Y:S01]  /*0d40*/  SYNCS.EXCH.64 URZ, [UR4+0x118], UR6 ;  /* 0x0001180604ff75b2 */ /* 0x0008620008000100 */
[----:B------:R4:W1:Y:S02]  /*0d50*/  SYNCS.EXCH.64 URZ, [UR4+0x138], UR8 ;  /* 0x0001380804ff75b2 */ /* 0x0008640008000100 */
[----:B----4-:R-:W-:Y:S01]  /*0d60*/  NOP ;  /* 0x0000000000007918 */ /* 0x010fe20000000000 */
.L_x_14:
[----:B------:R-:W4:Y:S01]  /*0d70*/  SHFL.IDX PT, R0, R85, RZ, 0x1f ;  /* 0x00001fff55007589 */ /* 0x000f2200000e0000 */
[----:B------:R-:W-:Y:S01]  /*0d80*/  ISETP.NE.OR P1, PT, RZ, UR13, !P1 ;  /* 0x0000000dff007c0c */ /* 0x000fe2000cf25670 */
[----:B------:R-:W-:Y:S01]  /*0d90*/  NOP ;  /* 0x0000000000007918 */ /* 0x000fe20000000000 */
[----:B----4-:R-:W-:-:S13]  /*0da0*/  ISETP.NE.AND P0, PT, R0, 0x3, PT ;  /* 0x000000030000780c */ /* 0x010fda0003f05270 */
[----:B------:R-:W-:Y:S05]  /*0db0*/  @P0 BRA `(.L_x_15) ;  /* 0x0000000000380947 */ /* 0x000fea0003800000 */
[----:B--2---:R-:W2:Y:S01]  /*0dc0*/  S2UR UR5, SR_CgaCtaId ;  /* 0x00000000000579c3 */ /* 0x004ea20000008800 */
[----:B---3--:R-:W-:Y:S01]  /*0dd0*/  UMOV UR4, 0x400 ;  /* 0x0000040000047882 */ /* 0x008fe20000000000 */
[----:B------:R-:W-:Y:S01]  /*0de0*/  UMOV UR6, 0x20 ;  /* 0x0000002000067882 */ /* 0x000fe20000000000 */
[----:B------:R-:W-:Y:S01]  /*0df0*/  ELECT P0, URZ, PT ;  /* 0x0000000000ff782f */ /* 0x000fe20003800000 */
[----:B------:R-:W-:-:S04]  /*0e00*/  UIADD3 UR6, UPT, UPT, -UR6, 0x100000, URZ ;  /* 0x0010000006067890 */ /* 0x000fc8000fffe1ff */
[----:B------:R-:W-:Y:S02]  /*0e10*/  USHF.L.U32 UR7, UR6, 0xb, URZ ;  /* 0x0000000b06077899 */ /* 0x000fe400080006ff */
[----:B------:R-:W-:Y:S02]  /*0e20*/  USHF.L.U32 UR6, UR6, 0x1, URZ ;  /* 0x0000000106067899 */ /* 0x000fe400080006ff */
[----:B--2---:R-:W-:Y:S01]  /*0e30*/  ULEA UR4, UR5, UR4, 0x18 ;  /* 0x0000000405047291 */ /* 0x004fe2000f8ec0ff */
[----:B------:R-:W2:Y:S11]  /*0e40*/  FENCE.VIEW.ASYNC.S ;  /* 0x00000000000073c6 */ /* 0x000eb60000000000 */
[----:B--2---:R4:W2:Y:S01]  /*0e50*/  SYNCS.EXCH.64 URZ, [UR4+0x140], UR6 ;  /* 0x0001400604ff75b2 */ /* 0x0048a20008000100 */
[----:B------:R4:W3:Y:S01]  /*0e60*/  SYNCS.EXCH.64 URZ, [UR4+0x150], UR6 ;  /* 0x0001500604ff75b2 */ /* 0x0008e20008000100 */
[----:B------:R4:W1:Y:S01]  /*0e70*/  SYNCS.EXCH.64 URZ, [UR4+0x148], UR6 ;  /* 0x0001480604ff75b2 */ /* 0x0008620008000100 */
[----:B------:R4:W1:Y:S02]  /*0e80*/  SYNCS.EXCH.64 URZ, [UR4+0x158], UR6 ;  /* 0x0001580604ff75b2 */ /* 0x0008640008000100 */
[----:B----4-:R-:W-:Y:S01]  /*0e90*/  NOP ;  /* 0x0000000000007918 */ /* 0x010fe20000000000 */
.L_x_15:
[----:B---3--:R-:W3:Y:S01]  /*0ea0*/  S2UR UR7, SR_CgaCtaId ;  /* 0x00000000000779c3 */ /* 0x008ee20000008800 */
[----:B------:R-:W-:Y:S01]  /*0eb0*/  VOTEU.ALL UP0, P1 ;  /* 0x0000000000ff7886 */ /* 0x000fe20000800000 */
[----:B--2---:R-:W-:Y:S01]  /*0ec0*/  UMOV UR4, 0x20 ;  /* 0x0000002000047882 */ /* 0x004fe20000000000 */
[----:B------:R-:W-:Y:S01]  /*0ed0*/  NOP ;  /* 0x0000000000007918 */ /* 0x000fe20000000000 */
[----:B-1----:R-:W-:Y:S01]  /*0ee0*/  LOP3.LUT R3, R92, 0x1f, RZ, 0xc0, !PT ;  /* 0x0000001f5c037812 */ /* 0x002fe200078ec0ff */
[----:B------:R-:W-:Y:S01]  /*0ef0*/  UISETP.NE.AND UP4, UPT, UR13, URZ, UPT ;  /* 0x000000ff0d00728c */ /* 0x000fe2000bf85270 */
[----:B------:R-:W-:Y:S01]  /*0f00*/  @!UP0 UMOV UR6, 0x400 ;  /* 0x0000040000068882 */ /* 0x000fe20000000000 */
[----:B------:R-:W-:-:S04]  /*0f10*/  @!UP0 UIADD3 UR4, UPT, UPT, -UR4, 0x100000, URZ ;  /* 0x0010000004048890 */ /* 0x000fc8000fffe1ff */
[----:B------:R-:W-:Y:S02]  /*0f20*/  @!UP0 USHF.L.U32 UR5, UR4, 0xb, URZ ;  /* 0x0000000b04058899 */ /* 0x000fe400080006ff */
[----:B------:R-:W-:Y:S02]  /*0f30*/  @!UP0 USHF.L.U32 UR4, UR4, 0x1, URZ ;  /* 0x0000000104048899 */ /* 0x000fe400080006ff */
[----:B---3--:R-:W-:Y:S01]  /*0f40*/  @!UP0 ULEA UR6, UR7, UR6, 0x18 ;  /* 0x0000000607068291 */ /* 0x008fe2000f8ec0ff */
[----:B------:R-:W1:Y:S01]  /*0f50*/  LDCU UR7, c[0x0][0x36c] ;  /* 0x00006d80ff0777ac */ /* 0x000e620008000800 */
[----:B------:R-:W-:Y:S01]  /*0f60*/  VOTEU.ALL UP0, P1 ;  /* 0x0000000000ff7886 */ /* 0x000fe20000800000 */
[----:B------:R-:W2:Y:S09]  /*0f70*/  FENCE.VIEW.ASYNC.S ;  /* 0x00000000000073c6 */ /* 0x000eb20000000000 */
[----:B--2---:R2:W3:Y:S01]  /*0f80*/  @!UP0 SYNCS.EXCH.64 URZ, [UR6+0x160], UR4 ;  /* 0x0001600406ff85b2 */ /* 0x0044e20008000100 */
[----:B-1----:R-:W-:-:S09]  /*0f90*/  UISETP.EQ.U32.AND UP5, UPT, UR7, 0x1, UPT ;  /* 0x000000010700788c */ /* 0x002fd2000bfa2070 */
[----:B--2---:R-:W-:Y:S05]  /*0fa0*/  BRA.U !UP5, `(.L_x_16) ;  /* 0x000000010d087547 */ /* 0x004fea000b800000 */
[----:B---3--:R-:W-:Y:S01]  /*0fb0*/  UCGABAR_ARV ;  /* 0x00000000000079c7 */ /* 0x008fe20008000000 */
[----:B------:R-:W-:Y:S05]  /*0fc0*/  BRA `(.L_x_17) ;  /* 0x0000000000047947 */ /* 0x000fea0003800000 */
.L_x_16:
[----:B---3--:R-:W-:Y:S01]  /*0fd0*/  NOP ;  /* 0x0000000000007918 */ /* 0x008fe20000000000 */
.L_x_17:
[----:B------:R-:W1:Y:S01]  /*0fe0*/  S2UR UR19, SR_CTAID.X ;  /* 0x00000000001379c3 */ /* 0x000e620000002500 */
[----:B------:R-:W-:-:S05]  /*0ff0*/  CS2R.32 R87, SR_CgaSize ;  /* 0x0000000000577805 */ /* 0x000fca0000008a00 */
[----:B------:R-:W-:-:S05]  /*1000*/  IMAD R87, R87, -0xa0, RZ ;  /* 0xffffff6057577824 */ /* 0x000fca00078e02ff */
[----:B------:R-:W-:-:S14]  /*1010*/  R2UR UR5, R87 ;  /* 0x00000000570572ca */ /* 0x000fdc00000e0000 */
[----:B------:R-:W2:Y:S01]  /*1020*/  LDCU UR5, c[0x0][UR5+0x2b0] ;  /* 0x00005600050577ac */ /* 0x000ea20008000800 */
[----:B------:R-:W-:-:S05]  /*1030*/  CS2R.32 R87, SR_CgaSize ;  /* 0x0000000000577805 */ /* 0x000fca0000008a00 */
[----:B------:R-:W-:-:S05]  /*1040*/  IMAD R87, R87, -0xa0, RZ ;  /* 0xffffff6057577824 */ /* 0x000fca00078e02ff */
[----:B------:R-:W-:-:S14]  /*1050*/  R2UR UR4, R87 ;  /* 0x00000000570472ca */ /* 0x000fdc00000e0000 */
[----:B------:R-:W3:Y:S01]  /*1060*/  LDCU UR4, c[0x0][UR4+0x2b4] ;  /* 0x00005680040477ac */ /* 0x000ee20008000800 */
[----:B------:R-:W4:Y:S01]  /*1070*/  S2UR UR7, SR_CTAID.Y ;  /* 0x00000000000779c3 */ /* 0x000f220000002600 */
[----:B------:R-:W-:-:S05]  /*1080*/  CS2R.32 R87, SR_CgaSize ;  /* 0x0000000000577805 */ /* 0x000fca0000008a00 */
[----:B------:R-:W-:-:S05]  /*1090*/  IMAD R87, R87, -0xa0, RZ ;  /* 0xffffff6057577824 */ /* 0x000fca00078e02ff */
[----:B------:R-:W-:-:S14]  /*10a0*/  R2UR UR8, R87 ;  /* 0x00000000570872ca */ /* 0x000fdc00000e0000 */
[----:B------:R-:W3:Y:S01]  /*10b0*/  LDCU UR8, c[0x0][UR8+0x2a0] ;  /* 0x00005400080877ac */ /* 0x000ee20008000800 */
[----:B------:R-:W-:-:S05]  /*10c0*/  CS2R.32 R87, SR_CgaSize ;  /* 0x0000000000577805 */ /* 0x000fca0000008a00 */
[----:B------:R-:W-:-:S05]  /*10d0*/  IMAD R87, R87, -0xa0, RZ ;  /* 0xffffff6057577824 */ /* 0x000fca00078e02ff */
[----:B------:R-:W-:-:S14]  /*10e0*/  R2UR UR9, R87 ;  /* 0x00000000570972ca */ /* 0x000fdc00000e0000 */
[----:B------:R-:W3:Y:S01]  /*10f0*/  LDCU UR9, c[0x0][UR9+0x2a4] ;  /* 0x00005480090977ac */ /* 0x000ee20008000800 */
[----:B------:R-:W3:Y:S01]  /*1100*/  S2UR UR10, SR_CgaCtaId ;  /* 0x00000000000a79c3 */ /* 0x000ee20000008800 */
[----:B------:R-:W-:Y:S01]  /*1110*/  UISETP.GT.U32.AND UP0, UPT, UR46, 0xffff, UPT ;  /* 0x0000ffff2e00788c */ /* 0x000fe2000bf04070 */
[----:B------:R-:W3:Y:S01]  /*1120*/  LDCU UR18, c[0x0][0xb24] ;  /* 0x00016480ff1277ac */ /* 0x000ee20008000800 */
[----:B------:R-:W-:Y:S01]  /*1130*/  UMOV UR29, 0x5 ;  /* 0x00000005001d7882 */ /* 0x000fe20000000000 */
[----:B-1----:R-:W-:-:S04]  /*1140*/  I2FP.F32.U32 R2, UR19 ;  /* 0x0000001300027c45 */ /* 0x002fc80008201000 */
[----:B------:R-:W1:Y:S01]  /*1150*/  S2UR UR36, SR_CTAID.Z ;  /* 0x00000000002479c3 */ /* 0x000e620000002700 */
[----:B------:R-:W1:Y:S01]  /*1160*/  LDCU UR40, c[0x0][0xb24] ;  /* 0x00016480ff2877ac */ /* 0x000e620008000800 */
[----:B--2---:R-:W-:Y:S01]  /*1170*/  FMUL R2, R2, UR5 ;  /* 0x0000000502027c20 */ /* 0x004fe20008400000 */
[----:B------:R-:W-:Y:S01]  /*1180*/  USEL UR5, UR46, 0xffff, !UP0 ;  /* 0x0000ffff2e057887 */ /* 0x000fe2000c000000 */
[----:B----4-:R-:W-:Y:S01]  /*1190*/  I2FP.F32.U32 R0, UR7 ;  /* 0x0000000700007c45 */ /* 0x010fe20008201000 */
[----:B------:R-:W2:Y:S03]  /*11a0*/  LDCU UR27, c[0x0][0xb30] ;  /* 0x00016600ff1b77ac */ /* 0x000ea60008000800 */
[----:B------:R-:W4:Y:S01]  /*11b0*/  F2I.U32.TRUNC.NTZ R2, R2 ;  /* 0x0000000200027305 */ /* 0x000f22000020f000 */
[----:B---3--:R-:W-:Y:S01]  /*11c0*/  FMUL R0, R0, UR4 ;  /* 0x0000000400007c20 */ /* 0x008fe20008400000 */
[----:B------:R-:W-:-:S02]  /*11d0*/  ULOP3.LUT UR24, UR5, 0xffff, URZ, 0xc0, !UPT ;  /* 0x0000ffff05187892 */ /* 0x000fc4000f8ec0ff */
[----:B------:R-:W-:Y:S02]  /*11e0*/  USHF.L.U32 UR28, UR10, 0xb, URZ ;  /* 0x0000000b0a1c7899 */ /* 0x000fe400080006ff */
[----:B------:R-:W-:Y:S02]  /*11f0*/  UISETP.GE.AND UP2, UPT, UR18, 0x1, UPT ;  /* 0x000000011200788c */ /* 0x000fe4000bf46270 */
[----:B------:R-:W3:Y:S01]  /*1200*/  F2I.U32.TRUNC.NTZ R0, R0 ;  /* 0x0000000000007305 */ /* 0x000ee2000020f000 */
[----:B------:R-:W-:Y:S01]  /*1210*/  UMOV UR32, UR7 ;  /* 0x0000000700207c82 */ /* 0x000fe20008000000 */
[----:B------:R-:W-:Y:S01]  /*1220*/  UMOV UR25, UR19 ;  /* 0x0000001300197c82 */ /* 0x000fe20008000000 */
[----:B----4-:R-:W-:Y:S02]  /*1230*/  R2UR UR4, R2 ;  /* 0x00000000020472ca */ /* 0x010fe400000e0000 */
[----:B------:R-:W-:Y:S02]  /*1240*/  PRMT R2, RZ, 0x7610, R2 ;  /* 0x00007610ff027816 */ /* 0x000fe40000000002 */
[----:B---3--:R-:W-:-:S02]  /*1250*/  R2UR UR6, R0 ;  /* 0x00000000000672ca */ /* 0x008fc400000e0000 */
[----:B------:R-:W-:-:S07]  /*1260*/  PRMT R0, RZ, 0x7610, R0 ;  /* 0x00007610ff007816 */ /* 0x000fce0000000000 */
[----:B------:R-:W-:-:S04]  /*1270*/  UIADD3 UR5, UPT, UPT, -UR4, URZ, URZ ;  /* 0x000000ff04057290 */ /* 0x000fc8000fffe1ff */
[----:B------:R-:W-:Y:S02]  /*1280*/  UIMAD UR5, UR8, UR5, UR19 ;  /* 0x00000005080572a4 */ /* 0x000fe4000f8e0213 */
[----:B------:R-:W-:-:S04]  /*1290*/  UIADD3 UR4, UPT, UPT, -UR6, URZ, URZ ;  /* 0x000000ff06047290 */ /* 0x000fc8000fffe1ff */
[----:B------:R-:W-:Y:S01]  /*12a0*/  IMAD.U32 R87, RZ, RZ, UR5 ;  /* 0x00000005ff577e24 */ /* 0x000fe2000f8e00ff */
[----:B------:R-:W-:-:S06]  /*12b0*/  UIMAD UR4, UR9, UR4, UR7 ;  /* 0x00000004090472a4 */ /* 0x000fcc000f8e0207 */
[----:B------:R-:W-:Y:S01]  /*12c0*/  IMAD.U32 R86, RZ, RZ, UR4 ;  /* 0x00000004ff567e24 */ /* 0x000fe2000f8e00ff */
[----:B-12---:R-:W-:Y:S06]  /*12d0*/  BRA.U UP4, `(.L_x_18) ;  /* 0x0000000104447547 */ /* 0x006fec000b800000 */
[----:B------:R-:W-:Y:S02]  /*12e0*/  R2UR UR4, R87 ;  /* 0x00000000570472ca */ /* 0x000fe400000e0000 */
[----:B------:R-:W-:-:S11]  /*12f0*/  R2UR UR8, R86 ;  /* 0x00000000560872ca */ /* 0x000fd600000e0000 */
[----:B------:R-:W-:Y:S02]  /*1300*/  UISETP.GT.U32.AND UP0, UPT, UR4, 0x1, UPT ;  /* 0x000000010400788c */ /* 0x000fe4000bf04070 */
[----:B------:R-:W-:Y:S02]  /*1310*/  ULOP3.LUT UR4, UR4, 0xfffffffe, URZ, 0xc0, !UPT ;  /* 0xfffffffe04047892 */ /* 0x000fe4000f8ec0ff */
[----:B------:R-:W-:Y:S02]  /*1320*/  UISETP.NE.AND UP1, UPT, UR8, URZ, UP0 ;  /* 0x000000ff0800728c */ /* 0x000fe40008725270 */
[----:B------:R-:W-:Y:S02]  /*1330*/  UISETP.NE.AND UP0, UPT, UR8, 0x1, UP0 ;  /* 0x000000010800788c */ /* 0x000fe40008705270 */
[----:B------:R-:W-:Y:S02]  /*1340*/  USEL UR7, URZ, 0x1, UP1 ;  /* 0x00000001ff077887 */ /* 0x000fe40008800000 */
[----:B------:R-:W-:-:S02]  /*1350*/  USEL UR6, URZ, 0x4, UP0 ;  /* 0x00000004ff067887 */ /* 0x000fc40008000000 */
[----:B------:R-:W-:Y:S02]  /*1360*/  USEL UR5, URZ, 0x2, UP1 ;  /* 0x00000002ff057887 */ /* 0x000fe40008800000 */
[----:B------:R-:W-:Y:S02]  /*1370*/  ULEA UR4, UR8, UR4, 0x1 ;  /* 0x0000000408047291 */ /* 0x000fe4000f8e08ff */
[----:B------:R-:W-:Y:S02]  /*1380*/  USEL UR8, URZ, 0x8, UP0 ;  /* 0x00000008ff087887 */ /* 0x000fe40008000000 */
[----:B------:R-:W-:-:S03]  /*1390*/  UIADD3 UR5, UPT, UPT, UR5, UR6, UR7 ;  /* 0x0000000605057290 */ /* 0x000fc6000fffe007 */
[----:B------:R-:W-:Y:S01]  /*13a0*/  UMOV UR6, 0x3 ;  /* 0x0000000300067882 */ /* 0x000fe20000000000 */
[----:B------:R-:W-:Y:S02]  /*13b0*/  UIADD3 UR5, UPT, UPT, UR5, UR8, URZ ;  /* 0x0000000805057290 */ /* 0x000fe4000fffe0ff */
[----:B------:R-:W-:-:S04]  /*13c0*/  USHF.L.U32 UR4, UR6, UR4, URZ ;  /* 0x0000000406047299 */ /* 0x000fc800080006ff */
[----:B------:R-:W-:Y:S02]  /*13d0*/  IMAD.U32 R2, RZ, RZ, UR5 ;  /* 0x00000005ff027e24 */ /* 0x000fe4000f8e00ff */
[----:B------:R-:W-:Y:S02]  /*13e0*/  IMAD.U32 R0, RZ, RZ, UR4 ;  /* 0x00000004ff007e24 */ /* 0x000fe4000f8e00ff */
.L_x_18:
[----:B------:R-:W-:Y:S05]  /*13f0*/  BRA.U !UP2, `(.L_x_19) ;  /* 0x000000010ad07547 */ /* 0x000fea000b800000 */
[----:B------:R-:W1:Y:S01]  /*1400*/  LDCU.128 UR20, c[0x0][0xb10] ;  /* 0x00016200ff1477ac */ /* 0x000e620008000c00 */
[----:B------:R-:W2:Y:S01]  /*1410*/  LDCU UR12, c[0x0][0x370] ;  /* 0x00006e00ff0c77ac */ /* 0x000ea20008000800 */
[----:B------:R-:W3:Y:S01]  /*1420*/  LDCU UR5, c[0x0][0x374] ;  /* 0x00006e80ff0577ac */ /* 0x000ee20008000800 */
[----:B------:R-:W4:Y:S01]  /*1430*/  LDCU UR26, c[0x0][0xb0c] ;  /* 0x00016180ff1a77ac */ /* 0x000f220008000800 */
[----:B------:R-:W4:Y:S01]  /*1440*/  LDCU UR4, c[0x0][0xb20] ;  /* 0x00016400ff0477ac */ /* 0x000f220008000800 */
[----:B------:R-:W4:Y:S01]  /*1450*/  LDCU.64 UR16, c[0x0][0xb28] ;  /* 0x00016500ff1077ac */ /* 0x000f220008000a00 */
[----:B-1----:R-:W-:Y:S02]  /*1460*/  UISETP.NE.AND UP0, UPT, UR22, 0x1, UPT ;  /* 0x000000011600788c */ /* 0x002fe4000bf05270 */
[----:B---3--:R-:W-:Y:S02]  /*1470*/  UIMAD.WIDE.U32 UR6, UR5, UR23, URZ ;  /* 0x00000017050672a5 */ /* 0x008fe4000f8e00ff */
[----:B--2---:R-:W-:-:S02]  /*1480*/  UIMAD.WIDE.U32 UR8, UR12, UR20, URZ ;  /* 0x000000140c0872a5 */ /* 0x004fc4000f8e00ff */
[----:B----4-:R-:W-:Y:S02]  /*1490*/  UISETP.NE.AND UP1, UPT, UR26, 0x1, UPT ;  /* 0x000000011a00788c */ /* 0x010fe4000bf25270 */
[----:B------:R-:W-:Y:S01]  /*14a0*/  UISETP.NE.AND UP2, UPT, UR18, 0x1, UPT ;  /* 0x000000011200788c */ /* 0x000fe2000bf45270 */
[----:B------:R-:W-:Y:S02]  /*14b0*/  UMOV UR6, UR7 ;  /* 0x0000000700067c82 */ /* 0x000fe40008000000 */
[----:B------:R-:W-:Y:S01]  /*14c0*/  UMOV UR8, UR9 ;  /* 0x0000000900087c82 */ /* 0x000fe20008000000 */
[----:B------:R-:W-:Y:S02]  /*14d0*/  @UP0 USHF.R.U32.HI UR5, URZ, UR4, UR6 ;  /* 0x00000004ff050299 */ /* 0x000fe40008011606 */
[----:B------:R-:W-:Y:S02]  /*14e0*/  UIMAD.WIDE.U32 UR14, UR32, UR23, URZ ;  /* 0x00000017200e72a5 */ /* 0x000fe4000f8e00ff */
[----:B------:R-:W-:-:S02]  /*14f0*/  UIMAD.WIDE.U32 UR6, UR5, UR16, URZ ;  /* 0x00000010050672a5 */ /* 0x000fc4000f8e00ff */
[----:B------:R-:W-:Y:S02]  /*1500*/  @UP1 USHF.R.U32.HI UR12, URZ, UR21, UR8 ;  /* 0x00000015ff0c1299 */ /* 0x000fe40008011608 */
[----:B------:R-:W-:Y:S02]  /*1510*/  UIMAD.WIDE.U32 UR10, UR19, UR20, URZ ;  /* 0x00000014130a72a5 */ /* 0x000fe4000f8e00ff */
[----:B------:R-:W-:Y:S01]  /*1520*/  UIMAD.WIDE.U32 UR8, UR12, UR16, URZ ;  /* 0x000000100c0872a5 */ /* 0x000fe2000f8e00ff */
[----:B------:R-:W-:Y:S01]  /*1530*/  UMOV UR14, UR15 ;  /* 0x0000000f000e7c82 */ /* 0x000fe20008000000 */
[----:B------:R-:W-:Y:S01]  /*1540*/  UMOV UR6, UR7 ;  /* 0x0000000700067c82 */ /* 0x000fe20008000000 */
[----:B------:R-:W-:Y:S02]  /*1550*/  USHF.R.U32.HI UR14, URZ, UR4, UR14 ;  /* 0x00000004ff0e7299 */ /* 0x000fe4000801160e */
[----:B------:R-:W-:Y:S01]  /*1560*/  @UP2 USHF.R.U32.HI UR5, URZ, UR17, UR6 ;  /* 0x00000011ff052299 */ /* 0x000fe20008011606 */
[----:B------:R-:W-:-:S02]  /*1570*/  UMOV UR10, UR11 ;  /* 0x0000000b000a7c82 */ /* 0x000fc40008000000 */
[----:B------:R-:W-:Y:S01]  /*1580*/  UMOV UR6, UR9 ;  /* 0x0000000900067c82 */ /* 0x000fe20008000000 */
[----:B------:R-:W-:Y:S02]  /*1590*/  USHF.R.U32.HI UR10, URZ, UR21, UR10 ;  /* 0x00000015ff0a7299 */ /* 0x000fe4000801160a */
[----:B------:R-:W-:Y:S02]  /*15a0*/  @UP2 USHF.R.U32.HI UR12, URZ, UR17, UR6 ;  /* 0x00000011ff0c2299 */ /* 0x000fe40008011606 */
[----:B------:R-:W-:Y:S02]  /*15b0*/  USEL UR4, UR32, UR14, !UP0 ;  /* 0x0000000e20047287 */ /* 0x000fe4000c000000 */
[----:B------:R-:W-:Y:S02]  /*15c0*/  UIMAD UR6, UR5, UR18, URZ ;  /* 0x00000012050672a4 */ /* 0x000fe4000f8e02ff */
[----:B------:R-:W-:Y:S02]  /*15d0*/  USEL UR5, UR19, UR10, !UP1 ;  /* 0x0000000a13057287 */ /* 0x000fe4000c800000 */
[----:B------:R-:W-:-:S02]  /*15e0*/  UIMAD UR8, UR12, UR18, URZ ;  /* 0x000000120c0872a4 */ /* 0x000fc4000f8e02ff */
[----:B------:R-:W-:Y:S02]  /*15f0*/  UISETP.GE.AND UP0, UPT, UR4, UR6, UPT ;  /* 0x000000060400728c */ /* 0x000fe4000bf06270 */
[----:B------:R-:W-:Y:S02]  /*1600*/  UIMAD.WIDE.U32 UR6, UR4, UR16, URZ ;  /* 0x00000010040672a5 */ /* 0x000fe4000f8e00ff */
[----:B------:R-:W-:Y:S02]  /*1610*/  UISETP.GE.OR UP0, UPT, UR5, UR8, UP0 ;  /* 0x000000080500728c */ /* 0x000fe40008706670 */
[----:B------:R-:W-:Y:S02]  /*1620*/  UIMAD.WIDE.U32 UR8, UR5, UR16, URZ ;  /* 0x00000010050872a5 */ /* 0x000fe4000f8e00ff */
[----:B------:R-:W-:Y:S02]  /*1630*/  USHF.R.U32.HI UR7, URZ, UR17, UR7 ;  /* 0x00000011ff077299 */ /* 0x000fe40008011607 */
[----:B------:R-:W-:-:S02]  /*1640*/  UIADD3 UR10, UPT, UPT, -UR4, URZ, URZ ;  /* 0x000000ff040a7290 */ /* 0x000fc4000fffe1ff */
[----:B------:R-:W-:Y:S02]  /*1650*/  USEL UR7, UR4, UR7, !UP2 ;  /* 0x0000000704077287 */ /* 0x000fe4000d000000 */
[----:B------:R-:W-:Y:S01]  /*1660*/  UIADD3 UR25, UPT, UPT, -UR5, URZ, URZ ;  /* 0x000000ff05197290 */ /* 0x000fe2000fffe1ff */
[----:B------:R-:W-:Y:S01]  /*1670*/  @!UP0 UMOV UR6, UR9 ;  /* 0x0000000900068c82 */ /* 0x000fe20008000000 */
[----:B------:R-:W-:Y:S02]  /*1680*/  UIADD3 UR8, UPT, UPT, -UR7, URZ, URZ ;  /* 0x000000ff07087290 */ /* 0x000fe4000fffe1ff */
[----:B------:R-:W-:Y:S02]  /*1690*/  @!UP0 USHF.R.U32.HI UR6, URZ, UR17, UR6 ;  /* 0x00000011ff068299 */ /* 0x000fe40008011606 */
[----:B------:R-:W-:Y:S02]  /*16a0*/  UIMAD UR8, UR18, UR8, UR4 ;  /* 0x00000008120872a4 */ /* 0x000fe4000f8e0204 */
[----:B------:R-:W-:-:S02]  /*16b0*/  @!UP0 USEL UR6, UR5, UR6, !UP2 ;  /* 0x0000000605068287 */ /* 0x000fc4000d000000 */
[----:B------:R-:W-:Y:S02]  /*16c0*/  UIMAD UR32, UR22, UR10, UR32 ;  /* 0x0000000a162072a4 */ /* 0x000fe4000f8e0220 */
[----:B------:R-:W-:Y:S02]  /*16d0*/  @!UP0 UIADD3 UR7, UPT, UPT, UR7, -UR6, URZ ;  /* 0x8000000607078290 */ /* 0x000fe4000fffe0ff */
[----:B------:R-:W-:Y:S02]  /*16e0*/  @!UP0 UIMAD UR6, UR8, UR12, UR6 ;  /* 0x0000000c080682a4 */ /* 0x000fe4000f8e0206 */
[----:B------:R-:W-:Y:S02]  /*16f0*/  @!UP0 UIMAD UR4, UR7, UR18, UR5 ;  /* 0x00000012070482a4 */ /* 0x000fe4000f8e0205 */
[----:B------:R-:W-:Y:S02]  /*1700*/  UIMAD UR25, UR26, UR25, UR19 ;  /* 0x000000191a1972a4 */ /* 0x000fe4000f8e0213 */
[----:B------:R-:W-:Y:S01]  /*1710*/  UIMAD UR32, UR4, UR22, UR32 ;  /* 0x00000016042072a4 */ /* 0x000fe2000f8e0220 */
[----:B------:R-:W-:-:S02]  /*1720*/  @!UP0 UMOV UR5, UR6 ;  /* 0x0000000600058c82 */ /* 0x000fc40008000000 */
[----:B------:R-:W-:-:S12]  /*1730*/  UIMAD UR25, UR5, UR26, UR25 ;  /* 0x0000001a051972a4 */ /* 0x000fd8000f8e0219 */
.L_x_19:
[----:B------:R-:W-:Y:S02]  /*1740*/  UISETP.NE.AND UP1, UPT, UR27, 0x1, UPT ;  /* 0x000000011b00788c */ /* 0x000fe4000bf25270 */
[----:B------:R-:W-:Y:S02]  /*1750*/  UISETP.NE.AND UP0, UPT, UR13, 0x2, UPT ;  /* 0x000000020d00788c */ /* 0x000fe4000bf05270 */
[----:B------:R-:W-:Y:S02]  /*1760*/  ULOP3.LUT UR28, UR28, 0x1000, URZ, 0xc0, !UPT ;  /* 0x000010001c1c7892 */ /* 0x000fe4000f8ec0ff */
[----:B------:R-:W-:-:S03]  /*1770*/  USHF.L.U32 UR24, UR29, UR24, URZ ;  /* 0x000000181d187299 */ /* 0x000fc600080006ff */
[----:B------:R-:W-:Y:S09]  /*1780*/  BRA.U UP1, `(.L_x_20) ;  /* 0x0000000101447547 */ /* 0x000ff2000b800000 */
[----:B------:R-:W1:Y:S01]  /*1790*/  LDCU.128 UR8, c[0x0][0xb10] ;  /* 0x00016200ff0877ac */ /* 0x000e620008000c00 */
[----:B------:R-:W2:Y:S01]  /*17a0*/  LDCU UR12, c[0x0][0xb0c] ;  /* 0x00016180ff0c77ac */ /* 0x000ea20008000800 */
[----:B------:R-:W3:Y:S01]  /*17b0*/  LDCU UR14, c[0x0][0xb20] ;  /* 0x00016400ff0e77ac */ /* 0x000ee20008000800 */
[----:B-1----:R-:W-:Y:S02]  /*17c0*/  UIMAD.WIDE.U32 UR6, UR25, UR8, URZ ;  /* 0x00000008190672a5 */ /* 0x002fe4000f8e00ff */
[----:B------:R-:W-:Y:S02]  /*17d0*/  UIMAD.WIDE.U32 UR4, UR32, UR11, URZ ;  /* 0x0000000b200472a5 */ /* 0x000fe4000f8e00ff */
[----:B--2---:R-:W-:Y:S02]  /*17e0*/  UISETP.NE.AND UP2, UPT, UR12, 0x1, UPT ;  /* 0x000000010c00788c */ /* 0x004fe4000bf45270 */
[----:B------:R-:W-:Y:S01]  /*17f0*/  UISETP.NE.AND UP1, UPT, UR10, 0x1, UPT ;  /* 0x000000010a00788c */ /* 0x000fe2000bf25270 */
[----:B------:R-:W-:-:S02]  /*1800*/  UMOV UR6, UR7 ;  /* 0x0000000700067c82 */ /* 0x000fc40008000000 */
[----:B------:R-:W-:Y:S01]  /*1810*/  UMOV UR4, UR5 ;  /* 0x0000000500047c82 */ /* 0x000fe20008000000 */
[----:B------:R-:W-:Y:S02]  /*1820*/  USHF.R.U32.HI UR6, URZ, UR9, UR6 ;  /* 0x00000009ff067299 */ /* 0x000fe40008011606 */
[----:B---3--:R-:W-:Y:S02]  /*1830*/  USHF.R.U32.HI UR4, URZ, UR14, UR4 ;  /* 0x0000000eff047299 */ /* 0x008fe40008011604 */
[----:B------:R-:W-:Y:S02]  /*1840*/  USEL UR5, UR25, UR6, !UP2 ;  /* 0x0000000619057287 */ /* 0x000fe4000d000000 */
[----:B------:R-:W-:-:S04]  /*1850*/  USEL UR4, UR32, UR4, !UP1 ;  /* 0x0000000420047287 */ /* 0x000fc8000c800000 */
[----:B------:R-:W-:Y:S02]  /*1860*/  UIADD3 UR6, UPT, UPT, -UR4, UR5, URZ ;  /* 0x0000000504067290 */ /* 0x000fe4000fffe1ff */
[----:B------:R-:W-:Y:S02]  /*1870*/  UIADD3 UR4, UPT, UPT, UR4, -UR5, URZ ;  /* 0x8000000504047290 */ /* 0x000fe4000fffe0ff */
[----:B------:R-:W-:Y:S02]  /*1880*/  UIMAD UR32, UR6, UR10, UR32 ;  /* 0x0000000a062072a4 */ /* 0x000fe4000f8e0220 */
[----:B------:R-:W-:-:S12]  /*1890*/  UIMAD UR25, UR4, UR12, UR25 ;  /* 0x0000000c041972a4 */ /* 0x000fd8000f8e0219 */
.L_x_20:
[----:B------:R-:W-:Y:S05]  /*18a0*/  BRA.U !UP5, `(.L_x_21) ;  /* 0x000000010d0c7547 */ /* 0x000fea000b800000 */
[----:B------:R-:W-:Y:S01]  /*18b0*/  UCGABAR_WAIT ;  /* 0x0000000000007dc7 */ /* 0x000fe20008000000 */
[----:B------:R-:W-:Y:S01]  /*18c0*/  CCTL.IVALL ;  /* 0x00000000ff00798f */ /* 0x000fe20002000000 */
[----:B------:R-:W-:Y:S05]  /*18d0*/  BRA `(.L_x_22) ;  /* 0x0000000000047947 */ /* 0x000fea0003800000 */
.L_x_21:
[----:B------:R-:W-:Y:S06]  /*18e0*/  BAR.SYNC.DEFER_BLOCKING 0x0 ;  /* 0x0000000000007b1d */ /* 0x000fec0000010000 */
.L_x_22:
[----:B------:R-:W-:Y:S05]  /*18f0*/  BRA.U UP0, `(.L_x_23) ;  /* 0x0000001500c87547 */ /* 0x000fea000b800000 */
[----:B------:R-:W1:Y:S01]  /*1900*/  LDCU UR6, c[0x0][0x38c] ;  /* 0x00007180ff0677ac */ /* 0x000e620008000800 */
[----:B------:R-:W2:Y:S01]  /*1910*/  S2UR UR9, SR_CgaCtaId ;  /* 0x00000000000979c3 */ /* 0x000ea20000008800 */
[----:B------:R-:W-:Y:S01]  /*1920*/  PLOP3.LUT P1, PT, PT, PT, UP3, 0x80, 0x8 ;  /* 0x000000000008781c */ /* 0x000fe20003f2f038 */
[----:B------:R-:W-:Y:S01]  /*1930*/  IMAD.MOV.U32 R12, RZ, RZ, 0x1 ;  /* 0x00000001ff0c7424 */ /* 0x000fe200078e00ff */
[----:B------:R-:W-:Y:S01]  /*1940*/  UMOV UR8, 0x400 ;  /* 0x0000040000087882 */ /* 0x000fe20000000000 */
[----:B------:R-:W-:Y:S01]  /*1950*/  UISETP.NE.AND UP1, UPT, UR13, URZ, UPT ;  /* 0x000000ff0d00728c */ /* 0x000fe2000bf25270 */
[----:B------:R-:W-:Y:S01]  /*1960*/  ISETP.NE.AND P2, PT, R3, RZ, P3 ;  /* 0x000000ff0300720c */ /* 0x000fe20001f45270 */
[----:B------:R-:W-:Y:S01]  /*1970*/  USHF.L.U32 UR7, UR19, 0x7, URZ ;  /* 0x0000000713077899 */ /* 0x000fe200080006ff */
[----:B------:R-:W-:Y:S01]  /*1980*/  PLOP3.LUT P1, PT, P1, PT, PT, 0x8, 0x80 ;  /* 0x000000000080781c */ /* 0x000fe20000f2e170 */
[----:B------:R-:W-:Y:S01]  /*1990*/  USHF.L.U32 UR46, UR19, 0x5, URZ ;  /* 0x00000005132e7899 */ /* 0x000fe200080006ff */
[----:B------:R-:W-:Y:S01]  /*19a0*/  CS2R R10, SRZ ;  /* 0x00000000000a7805 */ /* 0x000fe2000001ff00 */
[----:B------:R-:W-:Y:S01]  /*19b0*/  IMAD.MOV.U32 R9, RZ, RZ, RZ ;  /* 0x000000ffff097224 */ /* 0x000fe200078e00ff */
[----:B------:R-:W3:Y:S01]  /*19c0*/  LDCU UR39, c[0x0][0x370] ;  /* 0x00006e00ff2777ac */ /* 0x000ee20008000800 */
[----:B------:R-:W-:Y:S01]  /*19d0*/  IMAD.MOV.U32 R8, RZ, RZ, 0x1 ;  /* 0x00000001ff087424 */ /* 0x000fe200078e00ff */
[----:B------:R-:W4:Y:S01]  /*19e0*/  LDCU.64 UR26, c[0x0][0x348] ;  /* 0x00006900ff1a77ac */ /* 0x000f220008000a00 */
[----:B-1----:R-:W-:-:S02]  /*19f0*/  UIADD3 UR5, UPT, UPT, UR6, 0x3f, URZ ;  /* 0x0000003f06057890 */ /* 0x002fc4000fffe0ff */
[----:B------:R-:W-:Y:S02]  /*1a00*/  UIADD3 UR47, UPT, UPT, UR6, 0x7e, URZ ;  /* 0x0000007e062f7890 */ /* 0x000fe4000fffe0ff */
[----:B------:R-:W-:Y:S02]  /*1a10*/  USHF.R.S32.HI UR4, URZ, 0x1f, UR5 ;  /* 0x0000001fff047899 */ /* 0x000fe40008011405 */
[----:B--2---:R-:W-:Y:S02]  /*1a20*/  ULEA UR13, UR9, UR8, 0x18 ;  /* 0x00000008090d7291 */ /* 0x004fe4000f8ec0ff */
[----:B------:R-:W-:Y:S02]  /*1a30*/  ULEA.HI UR4, UR4, UR5, URZ, 0x6 ;  /* 0x0000000504047291 */ /* 0x000fe4000f8f30ff */
[----:B------:R-:W-:Y:S02]  /*1a40*/  ULOP3.LUT UR5, UR7, 0x80, URZ, 0xc0, !UPT ;  /* 0x0000008007057892 */ /* 0x000fe4000f8ec0ff */
[----:B------:R-:W-:-:S02]  /*1a50*/  USHF.R.S32.HI UR42, URZ, 0x6, UR4 ;  /* 0x00000006ff2a7899 */ /* 0x000fc40008011404 */
[----:B------:R-:W-:Y:S02]  /*1a60*/  UIADD3 UR4, UPT, UPT, UR6, -0x1, URZ ;  /* 0xffffffff06047890 */ /* 0x000fe4000fffe0ff */
[----:B------:R-:W-:Y:S02]  /*1a70*/  UISETP.LT.U32.AND UP0, UPT, UR42, 0xa, UPT ;  /* 0x0000000a2a00788c */ /* 0x000fe4000bf01070 */
[----:B------:R-:W-:Y:S02]  /*1a80*/  UISETP.GE.U32.AND UP2, UPT, UR4, -0x7f, UPT ;  /* 0xffffff810400788c */ /* 0x000fe4000bf46070 */
[----:B------:R-:W-:Y:S02]  /*1a90*/  USEL UR41, UR42, 0xa, UP0 ;  /* 0x0000000a2a297887 */ /* 0x000fe40008000000 */
[----:B------:R-:W-:Y:S02]  /*1aa0*/  ULEA UR30, UR28, UR13, 0x1 ;  /* 0x0000000d1c1e7291 */ /* 0x000fe4000f8e08ff */
[----:B------:R-:W-:Y:S01]  /*1ab0*/  UIADD3 UR4, UPT, UPT, UR41, -0x1, URZ ;  /* 0xffffffff29047890 */ /* 0x000fe2000fffe0ff */
[----:B------:R-:W1:Y:S04]  /*1ac0*/  LDCU UR38, c[0x0][0x374] ;  /* 0x00006e80ff2677ac */ /* 0x000e680008000800 */
[----:B------:R-:W-:-:S02]  /*1ad0*/  @UP2 UIADD3 UR4, UPT, UPT, UR41, URZ, URZ ;  /* 0x000000ff29042290 */ /* 0x000fc4000fffe0ff */
[----:B------:R-:W-:Y:S02]  /*1ae0*/  ULOP3.LUT UR46, UR46, 0x20, URZ, 0xc0, !UPT ;  /* 0x000000202e2e7892 */ /* 0x000fe4000f8ec0ff */
[----:B------:R-:W-:Y:S02]  /*1af0*/  USEL UR21, UR37, 0x2, UP1 ;  /* 0x0000000225157887 */ /* 0x000fe40008800000 */
[----:B------:R-:W-:Y:S02]  /*1b00*/  ULEA.HI UR45, UR28, UR5, URZ, 0x1a ;  /* 0x000000051c2d7291 */ /* 0x000fe4000f8fd0ff */
[----:B------:R-:W-:Y:S02]  /*1b10*/  UIADD3 UR30, UPT, UPT, UR30, 0x6400, URZ ;  /* 0x000064001e1e7890 */ /* 0x000fe4000fffe0ff */
[----:B------:R-:W-:Y:S02]  /*1b20*/  UIADD3 UR44, UPT, UPT, UR42, -UR41, URZ ;  /* 0x800000292a2c7290 */ /* 0x000fe4000fffe0ff */
[----:B------:R-:W-:-:S02]  /*1b30*/  UIADD3 UR29, UPT, UPT, UR4, 0x1, URZ ;  /* 0x00000001041d7890 */ /* 0x000fc4000fffe0ff */
[----:B------:R-:W-:Y:S01]  /*1b40*/  UIADD3 UR43, UPT, UPT, -UR4, URZ, URZ ;  /* 0x000000ff042b7290 */ /* 0x000fe2000fffe1ff */
[----:B-1-34-:R-:W-:-:S11]  /*1b50*/  UMOV UR6, URZ ;  /* 0x000000ff00067c82 */ /* 0x01afd60008000000 */
.L_x_43:
[----:B-1----:R-:W1:Y:S02]  /*1b60*/  S2UR UR4, SR_CgaCtaId ;  /* 0x00000000000479c3 */ /* 0x002e640000008800 */
[----:B-1----:R-:W-:-:S09]  /*1b70*/  UISETP.NE.AND UP0, UPT, UR4, URZ, UPT ;  /* 0x000000ff0400728c */ /* 0x002fd2000bf05270 */
[----:B------:R-:W-:Y:S05]  /*1b80*/  BRA.U UP0, `(.L_x_24) ;  /* 0x0000000100287547 */ /* 0x000fea000b800000 */
[----:B------:R-:W-:Y:S02]  /*1b90*/  LEA R0, R9, UR13, 0x3 ;  /* 0x0000000d09007c11 */ /* 0x000fe4000f8e18ff */
[----:B------:R-:W-:-:S04]  /*1ba0*/  SHF.L.U32 R3, R8, 0x1f, RZ ;  /* 0x0000001f08037819 */ /* 0x000fc800000006ff */
[----:B------:R-:W1:Y:S02]  /*1bb0*/  SYNCS.PHASECHK.TRANS64.TRYWAIT P0, [R0+URZ+0x150], R3 ;  /* 0x00015003000075a7 */ /* 0x000e6400080011ff */
[----:B-1----:R-:W-:Y:S05]  /*1bc0*/  @!P0 BRA `(.L_x_25) ;  /* 0x0000006800f08947 */ /* 0x002fea0003800000 */
.L_x_140:
[----:B------:R2:W-:Y:S01]  /*1bd0*/  SYNCS.ARRIVE.TRANS64.A1T0 RZ, [R0+URZ+0x140], RZ ;  /* 0x000140ff00ff79a7 */ /* 0x0005e200081000ff */
[----:B------:R-:W-:-:S05]  /*1be0*/  VIADD R9, R9, 0x1 ;  /* 0x0000000109097836 */ /* 0x000fca0000000000 */
[----:B------:R-:W-:-:S04]  /*1bf0*/  ISETP.NE.AND P0, PT, R9, 0x2, PT ;  /* 0x000000020900780c */ /* 0x000fc80003f05270 */
[----:B-1----:R-:W-:Y:S02]  /*1c00*/  SEL R3, RZ, 0x1, P0 ;  /* 0x00000001ff037807 */ /* 0x002fe40000000000 */
[----:B------:R-:W-:Y:S02]  /*1c10*/  SEL R9, R9, RZ, P0 ;  /* 0x000000ff09097207 */ /* 0x000fe40000000000 */
[----:B------:R-:W-:-:S07]  /*1c20*/  LOP3.LUT R8, R8, R3, RZ, 0x3c, !PT ;  /* 0x0000000308087212 */ /* 0x000fce00078e3cff */
.L_x_24:
[----:B------:R-:W-:Y:S01]  /*1c30*/  ULEA UR4, UR6, UR13, 0x3 ;  /* 0x0000000d06047291 */ /* 0x000fe2000f8e18ff */
[----:B--2---:R-:W-:Y:S01]  /*1c40*/  SHF.L.U32 R0, R12, 0x1f, RZ ;  /* 0x0000001f0c007819 */ /* 0x004fe200000006ff */
[----:B------:R-:W-:Y:S02]  /*1c50*/  UISETP.GE.U32.AND UP0, UPT, UR47, 0x7f, UPT ;  /* 0x0000007f2f00788c */ /* 0x000fe4000bf06070 */
[----:B------:R-:W-:Y:S01]  /*1c60*/  ULEA UR11, UR32, UR46, 0x6 ;  /* 0x0000002e200b7291 */ /* 0x000fe2000f8e30ff */
[----:B------:R-:W-:-:S04]  /*1c70*/  UMOV UR7, URZ ;  /* 0x000000ff00077c82 */ /* 0x000fc80008000000 */
[----:B------:R1:W2:Y:S01]  /*1c80*/  SYNCS.PHASECHK.TRANS64.TRYWAIT P0, [UR4+0x50], R0 ;  /* 0x00005000ff0075a7 */ /* 0x0002a20008001104 */
[----:B------:R-:W-:-:S04]  /*1c90*/  ULEA.HI UR4, UR25, UR25, URZ, 0x1 ;  /* 0x0000001919047291 */ /* 0x000fc8000f8f08ff */
[----:B------:R-:W-:-:S04]  /*1ca0*/  USHF.L.U32 UR4, UR4, 0x7, URZ ;  /* 0x0000000704047899 */ /* 0x000fc800080006ff */
[----:B------:R-:W-:-:S04]  /*1cb0*/  ULOP3.LUT UR35, UR4, 0xffffff00, URZ, 0xc0, !UPT ;  /* 0xffffff0004237892 */ /* 0x000fc8000f8ec0ff */
[----:B------:R-:W-:Y:S01]  /*1cc0*/  UIADD3 UR35, UPT, UPT, UR45, UR35, URZ ;  /* 0x000000232d237290 */ /* 0x000fe2000fffe0ff */
[----:B------:R-:W-:Y:S11]  /*1cd0*/  BRA.U !UP0, `(.L_x_26) ;  /* 0x0000000108c87547 */ /* 0x000ff6000b800000 */
[----:B------:R-:W-:Y:S01]  /*1ce0*/  UMOV UR16, UR43 ;  /* 0x0000002b00107c82 */ /* 0x000fe20008000000 */
[----:B------:R-:W-:Y:S01]  /*1cf0*/  UMOV UR4, UR6 ;  /* 0x0000000600047c82 */ /* 0x000fe20008000000 */
[----:B------:R-:W-:-:S05]  /*1d00*/  UMOV UR34, URZ ;  /* 0x000000ff00227c82 */ /* 0x000fca0008000000 */
.L_x_32:
[----:B------:R-:W-:Y:S01]  /*1d10*/  ULEA UR33, UR4, UR13, 0x3 ;  /* 0x0000000d04217291 */ /* 0x000fe2000f8e18ff */
[----:B------:R-:W-:Y:S01]  /*1d20*/  @P3 MOV R2, 0xa000 ;  /* 0x0000a00000023802 */ /* 0x000fe20000000f00 */
[----:B--234-:R-:W-:Y:S10]  /*1d30*/  @P0 BRA `(.L_x_27) ;  /* 0x00000000000c0947 */ /* 0x01cff40003800000 */
[----:B------:R-:W-:-:S04]  /*1d40*/  SHF.L.U32 R3, R12, 0x1f, RZ ;  /* 0x0000001f0c037819 */ /* 0x000fc800000006ff */
[----:B------:R-:W2:Y:S02]  /*1d50*/  SYNCS.PHASECHK.TRANS64.TRYWAIT P0, [UR33+0x50], R3 ;  /* 0x00005003ff0075a7 */ /* 0x000ea40008001121 */
[----:B--2---:R-:W-:Y:S05]  /*1d60*/  @!P0 BRA `(.L_x_28) ;  /* 0x00000068009c8947 */ /* 0x004fea0003800000 */
.L_x_27:
[----:B------:R2:W-:Y:S01]  /*1d70*/  @P3 SYNCS.ARRIVE.TRANS64 RZ, [UR33], R2 ;  /* 0x00000002ffff39a7 */ /* 0x0005e20008000021 */
[----:B------:R-:W-:Y:S02]  /*1d80*/  ULOP3.LUT UR5, UR21, 0x2, URZ, 0xfc, !UPT ;  /* 0x0000000215057892 */ /* 0x000fe4000f8efcff */
[----:B------:R-:W-:Y:S02]  /*1d90*/  UIADD3 UR16, UPT, UPT, UR16, 0x1, URZ ;  /* 0x0000000110107890 */ /* 0x000fe4000fffe0ff */
[----:B------:R-:W-:Y:S02]  /*1da0*/  UISETP.NE.AND UP0, UPT, UR5, 0x2, UPT ;  /* 0x000000020500788c */ /* 0x000fe4000bf05270 */
[----:B------:R-:W-:-:S07]  /*1db0*/  UISETP.NE.AND UP2, UPT, UR16, 0x1, UPT ;  /* 0x000000011000788c */ /* 0x000fce000bf45270 */
[----:B------:R-:W-:Y:S05]  /*1dc0*/  BRA.U UP0, `(.L_x_29) ;  /* 0x0000000100047547 */ /* 0x000fea000b800000 */
[----:B------:R-:W-:Y:S05]  /*1dd0*/  BPT.TRAP 0x1 ;  /* 0x000000040000795c */ /* 0x000fea0000300000 */
.L_x_29:
[----:B------:R-:W-:Y:S04]  /*1de0*/  BSSY.RECONVERGENT B0, `(.L_x_30) ;  /* 0x0000003000007945 */ /* 0x000fe80003800200 */
[----:B------:R-:W-:Y:S05]  /*1df0*/  @!P2 BRA `(.L_x_31) ;  /* 0x000000000004a947 */ /* 0x000fea0003800000 */
[----:B------:R-:W-:Y:S05]  /*1e00*/  BPT.TRAP 0x1 ;  /* 0x000000040000795c */ /* 0x000fea0000300000 */
.L_x_31:
[----:B------:R-:W-:Y:S05]  /*1e10*/  BSYNC.RECONVERGENT B0 ;  /* 0x0000000000007941 */ /* 0x000fea0003800200 */
.L_x_30:
[----:B------:R-:W-:Y:S02]  /*1e20*/  UIADD3 UR5, UPT, UPT, UR4, 0x1, URZ ;  /* 0x0000000104057890 */ /* 0x000fe4000fffe0ff */
[----:B------:R-:W-:Y:S02]  /*1e30*/  ULEA UR32, UR4, UR28, 0xd ;  /* 0x0000001c04207291 */ /* 0x000fe4000f8e68ff */
[----:B------:R-:W-:Y:S02]  /*1e40*/  UISETP.NE.AND UP0, UPT, UR5, 0xa, UPT ;  /* 0x0000000a0500788c */ /* 0x000fe4000bf05270 */
[----:B------:R-:W-:Y:S02]  /*1e50*/  UIADD3 UR14, UP1, UPT, UR26, 0x80, URZ ;  /* 0x000000801a0e7890 */ /* 0x000fe4000ff3e0ff */
[----:B------:R-:W-:Y:S02]  /*1e60*/  USEL UR7, URZ, 0x1, UP0 ;  /* 0x00000001ff077887 */ /* 0x000fe40008000000 */
[----:B------:R-:W-:-:S02]  /*1e70*/  USEL UR6, UR5, URZ, UP0 ;  /* 0x000000ff05067287 */ /* 0x000fc40008000000 */
[----:B------:R-:W-:Y:S02]  /*1e80*/  ULEA UR8, UR4, UR13, 0xc ;  /* 0x0000000d04087291 */ /* 0x000fe4000f8e60ff */
[----:B------:R-:W-:Y:S01]  /*1e90*/  ULEA UR5, UR6, UR13, 0x3 ;  /* 0x0000000d06057291 */ /* 0x000fe2000f8e18ff */
[----:B------:R-:W-:Y:S01]  /*1ea0*/  LOP3.LUT R12, R12, UR7, RZ, 0x3c, !PT ;  /* 0x000000070c0c7c12 */ /* 0x000fe2000f8e3cff */
[----:B------:R-:W-:Y:S02]  /*1eb0*/  ULEA UR32, UR32, UR13, 0x1 ;  /* 0x0000000d20207291 */ /* 0x000fe4000f8e08ff */
[----:B------:R-:W-:Y:S01]  /*1ec0*/  UIADD3 UR4, UP0, UPT, UR26, 0x180, URZ ;  /* 0x000001801a047890 */ /* 0x000fe2000ff1e0ff */
[----:B-1----:R-:W-:Y:S01]  /*1ed0*/  SHF.L.U32 R0, R12, 0x1f, RZ ;  /* 0x0000001f0c007819 */ /* 0x002fe200000006ff */
[----:B------:R-:W-:Y:S02]  /*1ee0*/  ULOP3.LUT UR33, UR33, 0xfefffff8, URZ, 0xc0, !UPT ;  /* 0xfefffff821217892 */ /* 0x000fe4000f8ec0ff */
[----:B------:R-:W-:Y:S01]  /*1ef0*/  UIADD3.X UR15, UPT, UPT, URZ, UR27, URZ, UP1, !UPT ;  /* 0x0000001bff0f7290 */ /* 0x000fe20008ffe4ff */
[----:B------:R3:W4:Y:S01]  /*1f00*/  SYNCS.PHASECHK.TRANS64.TRYWAIT P0, [UR5+0x50], R0 ;  /* 0x00005000ff0075a7 */ /* 0x0007220008001105 */
[----:B------:R-:W-:-:S02]  /*1f10*/  UIADD3 UR32, UPT, UPT, UR32, 0x6400, URZ ;  /* 0x0000640020207890 */ /* 0x000fc4000fffe0ff */
[----:B------:R-:W-:Y:S02]  /*1f20*/  UPRMT UR7, URZ, 0x5410, UR24 ;  /* 0x00005410ff077896 */ /* 0x000fe40008000018 */
[----:B------:R-:W-:Y:S02]  /*1f30*/  UIADD3 UR8, UPT, UPT, UR8, 0x2e400, URZ ;  /* 0x0002e40008087890 */ /* 0x000fe4000fffe0ff */
[----:B------:R-:W-:Y:S01]  /*1f40*/  UIADD3.X UR5, UPT, UPT, URZ, UR27, URZ, UP0, !UPT ;  /* 0x0000001bff057290 */ /* 0x000fe200087fe4ff */
[----:B------:R-:W-:Y:S01]  /*1f50*/  UMOV UR18, 0x0 ;  /* 0x0000000000127882 */ /* 0x000fe20000000000 */
[----:B------:R-:W-:Y:S01]  /*1f60*/  UMOV UR19, 0x10000000 ;  /* 0x1000000000137882 */ /* 0x000fe20000000000 */
[----:B------:R-:W-:Y:S01]  /*1f70*/  UMOV UR10, UR34 ;  /* 0x00000022000a7c82 */ /* 0x000fe20008000000 */
[----:B------:R-:W-:Y:S01]  /*1f80*/  UMOV UR12, UR36 ;  /* 0x00000024000c7c82 */ /* 0x000fe20008000000 */
[----:B------:R-:W-:Y:S01]  /*1f90*/  UMOV UR9, UR33 ;  /* 0x0000002100097c82 */ /* 0x000fe20008000000 */
[----:B------:R1:W-:Y:S03]  /*1fa0*/  UTMALDG.3D.MULTICAST.2CTA [UR32], [UR14], UR7, desc[UR18] ;  /* 0x000012200e0073b4 */ /* 0x0003e60008211807 */
[----:B------:R2:W-:Y:S01]  /*1fb0*/  UTMALDG.3D.2CTA [UR8], [UR4], desc[UR18] ;  /* 0x00001208040075b4 */ /* 0x0005e20008211000 */
[----:B-1----:R-:W-:Y:S01]  /*1fc0*/  UIADD3 UR34, UPT, UPT, UR34, 0x40, URZ ;  /* 0x0000004022227890 */ /* 0x002fe2000fffe0ff */
[----:B------:R-:W-:Y:S01]  /*1fd0*/  UMOV UR7, UR29 ;  /* 0x0000001d00077c82 */ /* 0x000fe20008000000 */
[----:B--2---:R-:W-:Y:S01]  /*1fe0*/  UMOV UR4, UR6 ;  /* 0x0000000600047c82 */ /* 0x004fe20008000000 */
[----:B------:R-:W-:Y:S09]  /*1ff0*/  BRA.U UP2, `(.L_x_32) ;  /* 0xfffffffd02447547 */ /* 0x000ff2000b83ffff */
.L_x_26:
[----:B------:R-:W-:Y:S01]  /*2000*/  ULEA UR4, UR6, UR13, 0x3 ;  /* 0x0000000d06047291 */ /* 0x000fe2000f8e18ff */
[----:B-1-3--:R-:W-:Y:S01]  /*2010*/  SHF.L.U32 R0, R12, 0x1f, RZ ;  /* 0x0000001f0c007819 */ /* 0x00afe200000006ff */
[----:B------:R-:W-:Y:S01]  /*2020*/  @!P1 SYNCS.ARRIVE.TRANS64.A1T0 RZ, [UR13+0xd8], RZ ;  /* 0x0000d8ffffff99a7 */ /* 0x000fe2000810000d */
[----:B------:R-:W-:-:S06]  /*2030*/  UISETP.GT.AND UP0, UPT, UR42, UR41, UPT ;  /* 0x000000292a00728c */ /* 0x000fcc000bf04270 */
[----:B--2-4-:R1:W2:Y:S03]  /*2040*/  SYNCS.PHASECHK.TRANS64.TRYWAIT P0, [UR4+0x50], R0 ;  /* 0x00005000ff0075a7 */ /* 0x0142a60008001104 */
[----:B------:R-:W-:Y:S05]  /*2050*/  BRA.U !UP0, `(.L_x_33) ;  /* 0x0000000108c07547 */ /* 0x000fea000b800000 */
[----:B------:R-:W-:Y:S01]  /*2060*/  UIADD3 UR25, UPT, UPT, UR44, UR7, URZ ;  /* 0x000000072c197290 */ /* 0x000fe2000fffe0ff */
[----:B------:R-:W-:-:S11]  /*2070*/  UMOV UR4, UR6 ;  /* 0x0000000600047c82 */ /* 0x000fd60008000000 */
.L_x_39:
[----:B------:R-:W-:Y:S01]  /*2080*/  ULEA UR17, UR4, UR13, 0x3 ;  /* 0x0000000d04117291 */ /* 0x000fe2000f8e18ff */
[----:B--2---:R-:W-:Y:S01]  /*2090*/  @P3 MOV R2, 0xa000 ;  /* 0x0000a00000023802 */ /* 0x004fe20000000f00 */
[----:B--2-4-:R-:W-:Y:S10]  /*20a0*/  @P0 BRA `(.L_x_34) ;  /* 0x00000000000c0947 */ /* 0x014ff40003800000 */
[----:B------:R-:W-:-:S04]  /*20b0*/  SHF.L.U32 R3, R12, 0x1f, RZ ;  /* 0x0000001f0c037819 */ /* 0x000fc800000006ff */
[----:B------:R-:W2:Y:S02]  /*20c0*/  SYNCS.PHASECHK.TRANS64.TRYWAIT P0, [UR17+0x50], R3 ;  /* 0x00005003ff0075a7 */ /* 0x000ea40008001111 */
[----:B--2---:R-:W-:Y:S05]  /*20d0*/  @!P0 BRA `(.L_x_35) ;  /* 0x0000006400d88947 */ /* 0x004fea0003800000 */
.L_x_34:
[----:B------:R2:W-:Y:S01]  /*20e0*/  @P3 SYNCS.ARRIVE.TRANS64 RZ, [UR17], R2 ;  /* 0x00000002ffff39a7 */ /* 0x0005e20008000011 */
[----:B------:R-:W-:-:S04]  /*20f0*/  ULOP3.LUT UR5, UR21, 0x2, URZ, 0xfc, !UPT ;  /* 0x0000000215057892 */ /* 0x000fc8000f8efcff */
[----:B------:R-:W-:-:S09]  /*2100*/  UISETP.NE.AND UP0, UPT, UR5, 0x2, UPT ;  /* 0x000000020500788c */ /* 0x000fd2000bf05270 */
[----:B------:R-:W-:Y:S05]  /*2110*/  BRA.U UP0, `(.L_x_36) ;  /* 0x0000000100047547 */ /* 0x000fea000b800000 */
[----:B------:R-:W-:Y:S05]  /*2120*/  BPT.TRAP 0x1 ;  /* 0x000000040000795c */ /* 0x000fea0000300000 */
.L_x_36:
[----:B------:R-:W-:Y:S04]  /*2130*/  BSSY.RECONVERGENT B0, `(.L_x_37) ;  /* 0x0000003000007945 */ /* 0x000fe80003800200 */
[----:B------:R-:W-:Y:S05]  /*2140*/  @!P2 BRA `(.L_x_38) ;  /* 0x000000000004a947 */ /* 0x000fea0003800000 */
[----:B------:R-:W-:Y:S05]  /*2150*/  BPT.TRAP 0x1 ;  /* 0x000000040000795c */ /* 0x000fea0000300000 */
.L_x_38:
[----:B------:R-:W-:Y:S05]  /*2160*/  BSYNC.RECONVERGENT B0 ;  /* 0x0000000000007941 */ /* 0x000fea0003800200 */
.L_x_37:
[----:B------:R-:W-:Y:S02]  /*2170*/  UIADD3 UR5, UPT, UPT, UR4, 0x1, URZ ;  /* 0x0000000104057890 */ /* 0x000fe4000fffe0ff */
[----:B------:R-:W-:Y:S02]  /*2180*/  UIADD3 UR14, UP1, UPT, UR26, 0x80, URZ ;  /* 0x000000801a0e7890 */ /* 0x000fe4000ff3e0ff */
[----:B------:R-:W-:Y:S02]  /*2190*/  UISETP.NE.AND UP0, UPT, UR5, 0xa, UPT ;  /* 0x0000000a0500788c */ /* 0x000fe4000bf05270 */
[----:B------:R-:W-:Y:S02]  /*21a0*/  ULEA UR16, UR4, UR30, 0xe ;  /* 0x0000001e04107291 */ /* 0x000fe4000f8e70ff */
[----:B------:R-:W-:Y:S02]  /*21b0*/  USEL UR8, URZ, 0x1, UP0 ;  /* 0x00000001ff087887 */ /* 0x000fe40008000000 */
[----:B------:R-:W-:-:S02]  /*21c0*/  USEL UR6, UR5, URZ, UP0 ;  /* 0x000000ff05067287 */ /* 0x000fc40008000000 */
[----:B------:R-:W-:Y:S02]  /*21d0*/  UIADD3 UR22, UP0, UPT, UR26, 0x180, URZ ;  /* 0x000001801a167890 */ /* 0x000fe4000ff1e0ff */
[----:B------:R-:W-:Y:S01]  /*21e0*/  LOP3.LUT R12, R12, UR8, RZ, 0x3c, !PT ;  /* 0x000000080c0c7c12 */ /* 0x000fe2000f8e3cff */
[----:B------:R-:W-:Y:S02]  /*21f0*/  ULEA UR8, UR4, UR13, 0xc ;  /* 0x0000000d04087291 */ /* 0x000fe4000f8e60ff */
[----:B------:R-:W-:Y:S01]  /*2200*/  ULEA UR5, UR6, UR13, 0x3 ;  /* 0x0000000d06057291 */ /* 0x000fe2000f8e18ff */
[----:B-1----:R-:W-:Y:S01]  /*2210*/  SHF.L.U32 R0, R12, 0x1f, RZ ;  /* 0x0000001f0c007819 */ /* 0x002fe200000006ff */
[----:B------:R-:W-:Y:S02]  /*2220*/  USHF.L.U32 UR18, UR7, 0x6, URZ ;  /* 0x0000000607127899 */ /* 0x000fe400080006ff */
[----:B------:R-:W-:Y:S02]  /*2230*/  ULOP3.LUT UR17, UR17, 0xfefffff8, URZ, 0xc0, !UPT ;  /* 0xfefffff811117892 */ /* 0x000fe4000f8ec0ff */
[----:B------:R-:W-:-:S02]  /*2240*/  UIADD3.X UR15, UPT, UPT, URZ, UR27, URZ, UP1, !UPT ;  /* 0x0000001bff0f7290 */ /* 0x000fc40008ffe4ff */
[----:B------:R-:W-:Y:S01]  /*2250*/  UPRMT UR4, URZ, 0x5410, UR24 ;  /* 0x00005410ff047896 */ /* 0x000fe20008000018 */
[----:B------:R3:W4:Y:S01]  /*2260*/  SYNCS.PHASECHK.TRANS64.TRYWAIT P0, [UR5+0x50], R0 ;  /* 0x00005000ff0075a7 */ /* 0x0007220008001105 */
[----:B------:R-:W-:Y:S02]  /*2270*/  UIADD3 UR8, UPT, UPT, UR8, 0x2e400, URZ ;  /* 0x0002e40008087890 */ /* 0x000fe4000fffe0ff */
[----:B------:R-:W-:Y:S01]  /*2280*/  UIADD3.X UR23, UPT, UPT, URZ, UR27, URZ, UP0, !UPT ;  /* 0x0000001bff177290 */ /* 0x000fe200087fe4ff */
[----:B------:R-:W-:Y:S01]  /*2290*/  UMOV UR32, 0x0 ;  /* 0x0000000000207882 */ /* 0x000fe20000000000 */
[----:B------:R-:W-:Y:S01]  /*22a0*/  UMOV UR33, 0x10000000 ;  /* 0x1000000000217882 */ /* 0x000fe20000000000 */
[----:B------:R-:W-:Y:S01]  /*22b0*/  UMOV UR19, UR35 ;  /* 0x0000002300137c82 */ /* 0x000fe20008000000 */
[----:B------:R-:W-:Y:S01]  /*22c0*/  UMOV UR20, UR36 ;  /* 0x0000002400147c82 */ /* 0x000fe20008000000 */
[----:B------:R-:W-:Y:S01]  /*22d0*/  UMOV UR12, UR36 ;  /* 0x00000024000c7c82 */ /* 0x000fe20008000000 */
[----:B------:R-:W-:Y:S01]  /*22e0*/  UMOV UR9, UR17 ;  /* 0x0000001100097c82 */ /* 0x000fe20008000000 */
[----:B------:R-:W-:Y:S01]  /*22f0*/  UMOV UR10, UR18 ;  /* 0x00000012000a7c82 */ /* 0x000fe20008000000 */
[----:B------:R1:W-:Y:S01]  /*2300*/  UTMALDG.3D.MULTICAST.2CTA [UR16], [UR14], UR4, desc[UR32] ;  /* 0x000020100e0073b4 */ /* 0x0003e20008211804 */
[----:B------:R-:W-:-:S04]  /*2310*/  UIADD3 UR7, UPT, UPT, UR7, 0x1, URZ ;  /* 0x0000000107077890 */ /* 0x000fc8000fffe0ff */
[----:B------:R-:W-:Y:S01]  /*2320*/  UISETP.NE.AND UP0, UPT, UR7, UR25, UPT ;  /* 0x000000190700728c */ /* 0x000fe2000bf05270 */
[----:B------:R3:W-:Y:S01]  /*2330*/  UTMALDG.3D.2CTA [UR8], [UR22], desc[UR32] ;  /* 0x00002008160075b4 */ /* 0x0007e20008211000 */
[----:B-1----:R-:W-:-:S07]  /*2340*/  UMOV UR4, UR6 ;  /* 0x0000000600047c82 */ /* 0x002fce0008000000 */
[----:B---3--:R-:W-:Y:S05]  /*2350*/  BRA.U UP0, `(.L_x_39) ;  /* 0xfffffffd00487547 */ /* 0x008fea000b83ffff */
.L_x_33:
[C---:B------:R-:W-:Y:S01]  /*2360*/  LEA R3, R11.reuse, UR13, 0x3 ;  /* 0x0000000d0b037c11 */ /* 0x040fe2000f8e18ff */
[----:B------:R-:W-:Y:S01]  /*2370*/  NOP ;  /* 0x0000000000007918 */ /* 0x000fe20000000000 */
[----:B-1----:R-:W-:Y:S02]  /*2380*/  SHF.L.U32 R0, R10, 0x1f, RZ ;  /* 0x0000001f0a007819 */ /* 0x002fe400000006ff */
[----:B------:R-:W-:Y:S02]  /*2390*/  LEA R5, R11, UR13, 0x4 ;  /* 0x0000000d0b057c11 */ /* 0x000fe4000f8e20ff */
[----:B--2-4-:R-:W1:Y:S02]  /*23a0*/  SYNCS.PHASECHK.TRANS64.TRYWAIT P0, [R3+URZ+0xe0], R0 ;  /* 0x0000e000030075a7 */ /* 0x014e6400080011ff */
[----:B-1----:R-:W-:Y:S05]  /*23b0*/  @!P0 BRA `(.L_x_40) ;  /* 0x0000006400388947 */ /* 0x002fea0003800000 */
.L_x_143:
[----:B------:R-:W2:Y:S01]  /*23c0*/  LDS.128 R4, [R5+0x170] ;  /* 0x0001700005047984 */ /* 0x000ea20000000c00 */
[----:B------:R-:W-:Y:S01]  /*23d0*/  UISETP.GE.AND UP0, UPT, UR40, 0x1, UPT ;  /* 0x000000012800788c */ /* 0x000fe2000bf06270 */
[----:B------:R-:W-:Y:S01]  /*23e0*/  @!PT LDS RZ, [RZ] ;  /* 0x00000000fffff984 */ /* 0x000fe20000000800 */
[----:B------:R-:W-:Y:S01]  /*23f0*/  @!PT LDS RZ, [RZ] ;  /* 0x00000000fffff984 */ /* 0x000fe20000000800 */
[----:B------:R-:W-:Y:S01]  /*2400*/  @!PT LDS RZ, [RZ] ;  /* 0x00000000fffff984 */ /* 0x000fe20000000800 */
[----:B------:R-:W-:Y:S01]  /*2410*/  @!PT LDS RZ, [RZ] ;  /* 0x00000000fffff984 */ /* 0x000fe20000000800 */
[----:B------:R3:W-:Y:S06]  /*2420*/  MEMBAR.ALL.CTA ;  /* 0x0000000000007992 */ /* 0x0007ec0000008000 */
[----:B---3--:R-:W3:Y:S01]  /*2430*/  FENCE.VIEW.ASYNC.S ;  /* 0x00000000000073c6 */ /* 0x008ee20000000000 */
[----:B--2---:R-:W-:-:S13]  /*2440*/  LOP3.LUT P0, RZ, R6, 0x1, RZ, 0xc0, !PT ;  /* 0x0000000106ff7812 */ /* 0x004fda000780c0ff */
[----:B---3--:R-:W-:Y:S01]  /*2450*/  VOTEU.ANY UP1, P0 ;  /* 0x0000000000ff7886 */ /* 0x008fe20000020100 */
[----:B------:R-:W-:-:S13]  /*2460*/  PLOP3.LUT P0, PT, PT, PT, UP1, 0x80, 0x8 ;  /* 0x000000000008781c */ /* 0x000fda0003f0f018 */
[----:B-1----:R-:W-:Y:S02]  /*2470*/  @P0 LOP3.LUT R0, R5, 0xffff, RZ, 0xc0, !PT ;  /* 0x0000ffff05000812 */ /* 0x002fe400078ec0ff */
[----:B------:R-:W-:Y:S02]  /*2480*/  @P0 MOV R2, R4 ;  /* 0x0000000400020202 */ /* 0x000fe40000000f00 */
[----:B------:R-:W-:Y:S01]  /*2490*/  @P0 R2UR UR5, R0 ;  /* 0x00000000000502ca */ /* 0x000fe200000e0000 */
[----:B------:R-:W-:Y:S01]  /*24a0*/  VIADD R0, R3, 0xf0 ;  /* 0x000000f003007836 */ /* 0x000fe20000000000 */
[----:B------:R-:W-:Y:S02]  /*24b0*/  @P0 SHF.R.U32.HI R4, RZ, 0x10, R5 ;  /* 0x00000010ff040819 */ /* 0x000fe40000011605 */
[----:B------:R-:W-:Y:S02]  /*24c0*/  @P0 R2UR UR7, R2 ;  /* 0x00000000020702ca */ /* 0x000fe400000e0000 */
[----:B------:R-:W-:-:S02]  /*24d0*/  PRMT R0, RZ, 0x654, R0 ;  /* 0x00000654ff007816 */ /* 0x000fc40000000000 */
[----:B------:R-:W-:Y:S02]  /*24e0*/  @P0 R2UR UR4, R4 ;  /* 0x00000000040402ca */ /* 0x000fe400000e0000 */
[----:B------:R1:W-:Y:S03]  /*24f0*/  SYNCS.ARRIVE.TRANS64.RED.A1T0 RZ, [R0+URZ], RZ ;  /* 0x000000ff00ff79a7 */ /* 0x0003e600081004ff */
[----:B------:R-:W-:-:S04]  /*2500*/  @UP1 UMOV UR31, UR5 ;  /* 0x00000005001f1c82 */ /* 0x000fc80008000000 */
[----:B------:R-:W-:-:S04]  /*2510*/  @UP1 UMOV UR37, UR7 ;  /* 0x0000000700251c82 */ /* 0x000fc80008000000 */
[----:B------:R-:W-:Y:S01]  /*2520*/  @UP1 UMOV UR36, UR4 ;  /* 0x0000000400241c82 */ /* 0x000fe20008000000 */
[----:B------:R-:W-:Y:S05]  /*2530*/  BRA.U !UP0, `(.L_x_41) ;  /* 0x0000000108d47547 */ /* 0x000fea000b800000 */
[----:B------:R-:W2:Y:S01]  /*2540*/  LDCU.128 UR16, c[0x0][0xb10] ;  /* 0x00016200ff1077ac */ /* 0x000ea20008000c00 */
[----:B------:R-:W3:Y:S01]  /*2550*/  LDCU UR12, c[0x0][0xb20] ;  /* 0x00016400ff0c77ac */ /* 0x000ee20008000800 */
[----:B------:R-:W4:Y:S01]  /*2560*/  LDCU UR20, c[0x0][0xb0c] ;  /* 0x00016180ff1477ac */ /* 0x000f220008000800 */
[----:B------:R-:W1:Y:S01]  /*2570*/  LDCU.64 UR8, c[0x0][0xb28] ;  /* 0x00016500ff0877ac */ /* 0x000e620008000a00 */
[----:B------:R-:W-:Y:S02]  /*2580*/  UISETP.NE.AND UP3, UPT, UR40, 0x1, UPT ;  /* 0x000000012800788c */ /* 0x000fe4000bf65270 */
[----:B--2---:R-:W-:Y:S02]  /*2590*/  UIMAD.WIDE.U32 UR10, UR38, UR19, URZ ;  /* 0x00000013260a72a5 */ /* 0x004fe4000f8e00ff */
[----:B------:R-:W-:Y:S02]  /*25a0*/  UIMAD.WIDE.U32 UR4, UR39, UR16, URZ ;  /* 0x00000010270472a5 */ /* 0x000fe4000f8e00ff */
[----:B------:R-:W-:-:S02]  /*25b0*/  UISETP.NE.AND UP0, UPT, UR18, 0x1, UPT ;  /* 0x000000011200788c */ /* 0x000fc4000bf05270 */
[----:B------:R-:W-:Y:S01]  /*25c0*/  UIMAD.WIDE.U32 UR22, UR31, UR19, URZ ;  /* 0x000000131f1672a5 */ /* 0x000fe2000f8e00ff */
[----:B------:R-:W-:Y:S02]  /*25d0*/  UMOV UR10, UR11 ;  /* 0x0000000b000a7c82 */ /* 0x000fe40008000000 */
[----:B------:R-:W-:Y:S01]  /*25e0*/  UMOV UR4, UR5 ;  /* 0x0000000500047c82 */ /* 0x000fe20008000000 */
[----:B---3--:R-:W-:Y:S02]  /*25f0*/  USHF.R.U32.HI UR10, URZ, UR12, UR10 ;  /* 0x0000000cff0a7299 */ /* 0x008fe4000801160a */
[----:B----4-:R-:W-:Y:S02]  /*2600*/  UISETP.NE.AND UP2, UPT, UR20, 0x1, UPT ;  /* 0x000000011400788c */ /* 0x010fe4000bf45270 */
[----:B------:R-:W-:Y:S02]  /*2610*/  USHF.R.U32.HI UR4, URZ, UR17, UR4 ;  /* 0x00000011ff047299 */ /* 0x000fe40008011604 */
[----:B------:R-:W-:-:S02]  /*2620*/  USEL UR5, UR38, UR10, !UP0 ;  /* 0x0000000a26057287 */ /* 0x000fc4000c000000 */
[----:B------:R-:W-:Y:S02]  /*2630*/  USEL UR7, UR39, UR4, !UP2 ;  /* 0x0000000427077287 */ /* 0x000fe4000d000000 */
[----:B-1----:R-:W-:Y:S01]  /*2640*/  UIMAD.WIDE.U32 UR10, UR5, UR8, URZ ;  /* 0x00000008050a72a5 */ /* 0x002fe2000f8e00ff */
[----:B------:R-:W-:Y:S01]  /*2650*/  UMOV UR4, UR23 ;  /* 0x0000001700047c82 */ /* 0x000fe20008000000 */
[----:B------:R-:W-:Y:S02]  /*2660*/  UIMAD.WIDE.U32 UR14, UR37, UR16, URZ ;  /* 0x00000010250e72a5 */ /* 0x000fe4000f8e00ff */
[----:B------:R-:W-:-:S03]  /*2670*/  UIMAD.WIDE.U32 UR22, UR7, UR8, URZ ;  /* 0x00000008071672a5 */ /* 0x000fc6000f8e00ff */
[----:B------:R-:W-:Y:S01]  /*2680*/  UMOV UR10, UR11 ;  /* 0x0000000b000a7c82 */ /* 0x000fe20008000000 */
[----:B------:R-:W-:Y:S02]  /*2690*/  USHF.R.U32.HI UR4, URZ, UR12, UR4 ;  /* 0x0000000cff047299 */ /* 0x000fe40008011604 */
[----:B------:R-:W-:Y:S01]  /*26a0*/  @UP3 USHF.R.U32.HI UR5, URZ, UR9, UR10 ;  /* 0x00000009ff053299 */ /* 0x000fe2000801160a */
[----:B------:R-:W-:Y:S01]  /*26b0*/  UMOV UR14, UR15 ;  /* 0x0000000f000e7c82 */ /* 0x000fe20008000000 */
[----:B------:R-:W-:Y:S01]  /*26c0*/  UMOV UR22, UR23 ;  /* 0x0000001700167c82 */ /* 0x000fe20008000000 */
[----:B------:R-:W-:Y:S02]  /*26d0*/  USHF.R.U32.HI UR17, URZ, UR17, UR14 ;  /* 0x00000011ff117299 */ /* 0x000fe4000801160e */
[----:B------:R-:W-:Y:S02]  /*26e0*/  USEL UR4, UR31, UR4, !UP0 ;  /* 0x000000041f047287 */ /* 0x000fe4000c000000 */
[----:B------:R-:W-:-:S02]  /*26f0*/  @UP3 USHF.R.U32.HI UR7, URZ, UR9, UR22 ;  /* 0x00000009ff073299 */ /* 0x000fc40008011616 */
[----:B------:R-:W-:Y:S02]  /*2700*/  UIMAD UR10, UR40, UR5, URZ ;  /* 0x00000005280a72a4 */ /* 0x000fe4000f8e02ff */
[----:B------:R-:W-:Y:S02]  /*2710*/  USEL UR5, UR37, UR17, !UP2 ;  /* 0x0000001125057287 */ /* 0x000fe4000d000000 */
[----:B------:R-:W-:Y:S02]  /*2720*/  UIMAD UR12, UR40, UR7, URZ ;  /* 0x00000007280c72a4 */ /* 0x000fe4000f8e02ff */
[----:B------:R-:W-:Y:S02]  /*2730*/  UISETP.GE.AND UP0, UPT, UR4, UR10, UPT ;  /* 0x0000000a0400728c */ /* 0x000fe4000bf06270 */
[----:B------:R-:W-:Y:S02]  /*2740*/  UIMAD.WIDE.U32 UR10, UR4, UR8, URZ ;  /* 0x00000008040a72a5 */ /* 0x000fe4000f8e00ff */
[----:B------:R-:W-:-:S02]  /*2750*/  UISETP.GE.OR UP0, UPT, UR5, UR12, UP0 ;  /* 0x0000000c0500728c */ /* 0x000fc40008706670 */
[----:B------:R-:W-:Y:S02]  /*2760*/  UIMAD.WIDE.U32 UR14, UR5, UR8, URZ ;  /* 0x00000008050e72a5 */ /* 0x000fe4000f8e00ff */
[----:B------:R-:W-:Y:S01]  /*2770*/  UIADD3 UR12, UPT, UPT, -UR5, URZ, URZ ;  /* 0x000000ff050c7290 */ /* 0x000fe2000fffe1ff */
[----:B------:R-:W-:Y:S01]  /*2780*/  UMOV UR10, UR11 ;  /* 0x0000000b000a7c82 */ /* 0x000fe20008000000 */
[----:B------:R-:W-:Y:S02]  /*2790*/  UIADD3 UR11, UPT, UPT, -UR4, URZ, URZ ;  /* 0x000000ff040b7290 */ /* 0x000fe4000fffe1ff */
[----:B------:R-:W-:-:S03]  /*27a0*/  USHF.R.U32.HI UR10, URZ, UR9, UR10 ;  /* 0x00000009ff0a7299 */ /* 0x000fc6000801160a */
[----:B------:R-:W-:Y:S01]  /*27b0*/  @!UP0 UMOV UR8, UR15 ;  /* 0x0000000f00088c82 */ /* 0x000fe20008000000 */
[----:B------:R-:W-:Y:S02]  /*27c0*/  UIMAD UR11, UR18, UR11, UR31 ;  /* 0x0000000b120b72a4 */ /* 0x000fe4000f8e021f */
[----:B------:R-:W-:Y:S02]  /*27d0*/  USEL UR10, UR4, UR10, !UP3 ;  /* 0x0000000a040a7287 */ /* 0x000fe4000d800000 */
[----:B------:R-:W-:Y:S02]  /*27e0*/  @!UP0 USHF.R.U32.HI UR8, URZ, UR9, UR8 ;  /* 0x00000009ff088299 */ /* 0x000fe40008011608 */
[----:B------:R-:W-:Y:S02]  /*27f0*/  UIADD3 UR9, UPT, UPT, -UR10, URZ, URZ ;  /* 0x000000ff0a097290 */ /* 0x000fe4000fffe1ff */
[----:B------:R-:W-:Y:S02]  /*2800*/  @!UP0 USEL UR8, UR5, UR8, !UP3 ;  /* 0x0000000805088287 */ /* 0x000fe4000d800000 */
[----:B------:R-:W-:-:S02]  /*2810*/  UIMAD UR9, UR40, UR9, UR4 ;  /* 0x00000009280972a4 */ /* 0x000fc4000f8e0204 */
[----:B------:R-:W-:Y:S02]  /*2820*/  @!UP0 UIADD3 UR10, UPT, UPT, UR10, -UR8, URZ ;  /* 0x800000080a0a8290 */ /* 0x000fe4000fffe0ff */
[----:B------:R-:W-:Y:S02]  /*2830*/  @!UP0 UIMAD UR8, UR9, UR7, UR8 ;  /* 0x00000007090882a4 */ /* 0x000fe4000f8e0208 */
[----:B------:R-:W-:Y:S02]  /*2840*/  @!UP0 UIMAD UR4, UR40, UR10, UR5 ;  /* 0x0000000a280482a4 */ /* 0x000fe4000f8e0205 */
[----:B------:R-:W-:Y:S02]  /*2850*/  UIMAD UR7, UR20, UR12, UR37 ;  /* 0x0000000c140772a4 */ /* 0x000fe4000f8e0225 */
[----:B------:R-:W-:Y:S01]  /*2860*/  UIMAD UR31, UR4, UR18, UR11 ;  /* 0x00000012041f72a4 */ /* 0x000fe2000f8e020b */
[----:B------:R-:W-:Y:S02]  /*2870*/  @!UP0 UMOV UR5, UR8 ;  /* 0x0000000800058c82 */ /* 0x000fe40008000000 */
[----:B------:R-:W-:-:S12]  /*2880*/  UIMAD UR37, UR5, UR20, UR7 ;  /* 0x00000014052572a4 */ /* 0x000fd8000f8e0207 */
.L_x_41:
[----:B------:R-:W2:Y:S02]  /*2890*/  LDCU UR4, c[0x0][0xb30] ;  /* 0x00016600ff0477ac */ /* 0x000ea40008000800 */
[----:B--2---:R-:W-:-:S09]  /*28a0*/  UISETP.NE.AND UP0, UPT, UR4, 0x1, UPT ;  /* 0x000000010400788c */ /* 0x004fd2000bf05270 */
[----:B------:R-:W-:Y:S05]  /*28b0*/  BRA.U UP0, `(.L_x_42) ;  /* 0x0000000100447547 */ /* 0x000fea000b800000 */
[----:B------:R-:W2:Y:S01]  /*28c0*/  LDCU.128 UR16, c[0x0][0xb10] ;  /* 0x00016200ff1077ac */ /* 0x000ea20008000c00 */
[----:B------:R-:W3:Y:S01]  /*28d0*/  LDCU UR10, c[0x0][0xb0c] ;  /* 0x00016180ff0a77ac */ /* 0x000ee20008000800 */
[----:B------:R-:W4:Y:S01]  /*28e0*/  LDCU UR7, c[0x0][0xb20] ;  /* 0x00016400ff0777ac */ /* 0x000f220008000800 */
[----:B--2---:R-:W-:Y:S02]  /*28f0*/  UIMAD.WIDE.U32 UR8, UR37, UR16, URZ ;  /* 0x00000010250872a5 */ /* 0x004fe4000f8e00ff */
[----:B------:R-:W-:Y:S02]  /*2900*/  UIMAD.WIDE.U32 UR4, UR31, UR19, URZ ;  /* 0x000000131f0472a5 */ /* 0x000fe4000f8e00ff */
[----:B---3--:R-:W-:Y:S02]  /*2910*/  UISETP.NE.AND UP2, UPT, UR10, 0x1, UPT ;  /* 0x000000010a00788c */ /* 0x008fe4000bf45270 */
[----:B------:R-:W-:Y:S01]  /*2920*/  UISETP.NE.AND UP0, UPT, UR18, 0x1, UPT ;  /* 0x000000011200788c */ /* 0x000fe2000bf05270 */
[----:B------:R-:W-:-:S02]  /*2930*/  UMOV UR8, UR9 ;  /* 0x0000000900087c82 */ /* 0x000fc40008000000 */
[----:B------:R-:W-:Y:S01]  /*2940*/  UMOV UR4, UR5 ;  /* 0x0000000500047c82 */ /* 0x000fe20008000000 */
[----:B------:R-:W-:Y:S02]  /*2950*/  USHF.R.U32.HI UR17, URZ, UR17, UR8 ;  /* 0x00000011ff117299 */ /* 0x000fe40008011608 */
[----:B----4-:R-:W-:Y:S02]  /*2960*/  USHF.R.U32.HI UR4, URZ, UR7, UR4 ;  /* 0x00000007ff047299 */ /* 0x010fe40008011604 */
[----:B------:R-:W-:Y:S02]  /*2970*/  USEL UR5, UR37, UR17, !UP2 ;  /* 0x0000001125057287 */ /* 0x000fe4000d000000 */
[----:B------:R-:W-:-:S04]  /*2980*/  USEL UR4, UR31, UR4, !UP0 ;  /* 0x000000041f047287 */ /* 0x000fc8000c000000 */
[----:B------:R-:W-:Y:S02]  /*2990*/  UIADD3 UR7, UPT, UPT, UR5, -UR4, URZ ;  /* 0x8000000405077290 */ /* 0x000fe4000fffe0ff */
[----:B------:R-:W-:Y:S02]  /*29a0*/  UIADD3 UR4, UPT, UPT, -UR5, UR4, URZ ;  /* 0x0000000405047290 */ /* 0x000fe4000fffe1ff */
[----:B------:R-:W-:Y:S02]  /*29b0*/  UIMAD UR31, UR7, UR18, UR31 ;  /* 0x00000012071f72a4 */ /* 0x000fe4000f8e021f */
[----:B------:R-:W-:-:S12]  /*29c0*/  UIMAD UR37, UR4, UR10, UR37 ;  /* 0x0000000a042572a4 */ /* 0x000fd8000f8e0225 */
.L_x_42:
[----:B------:R-:W-:Y:S01]  /*29d0*/  VIADD R11, R11, 0x1 ;  /* 0x000000010b0b7836 */ /* 0x000fe20000000000 */
[----:B------:R-:W-:Y:S02]  /*29e0*/  R2UR UR5, R87 ;  /* 0x00000000570572ca */ /* 0x000fe400000e0000 */
[----:B------:R-:W-:Y:S02]  /*29f0*/  R2UR UR4, R86 ;  /* 0x00000000560472ca */ /* 0x000fe400000e0000 */
[C---:B------:R-:W-:Y:S02]  /*2a00*/  ISETP.NE.AND P0, PT, R11.reuse, 0x2, PT ;  /* 0x000000020b00780c */ /* 0x040fe40003f05270 */
[----:B------:R-:W-:Y:S02]  /*2a10*/  PLOP3.LUT P1, PT, PT, PT, PT, 0x80, 0x8 ;  /* 0x000000000008781c */ /* 0x000fe40003f2f070 */
[----:B------:R-:W-:Y:S02]  /*2a20*/  SEL R3, RZ, 0x1, P0 ;  /* 0x00000001ff037807 */ /* 0x000fe40000000000 */
[----:B------:R-:W-:-:S02]  /*2a30*/  SEL R11, R11, RZ, P0 ;  /* 0x000000ff0b0b7207 */ /* 0x000fc40000000000 */
[----:B------:R-:W-:Y:S01]  /*2a40*/  LOP3.LUT R10, R10, R3, RZ, 0x3c, !PT ;  /* 0x000000030a0a7212 */ /* 0x000fe200078e3cff */
[----:B------:R-:W-:Y:S02]  /*2a50*/  UIADD3 UR25, UPT, UPT, UR37, UR5, URZ ;  /* 0x0000000525197290 */ /* 0x000fe4000fffe0ff */
[----:B------:R-:W-:Y:S01]  /*2a60*/  UIADD3 UR32, UPT, UPT, UR31, UR4, URZ ;  /* 0x000000041f207290 */ /* 0x000fe2000fffe0ff */
[----:B------:R-:W-:Y:S11]  /*2a70*/  BRA.U UP1, `(.L_x_43) ;  /* 0xfffffff101387547 */ /* 0x000ff6000b83ffff */
[----:B------:R-:W-:Y:S01]  /*2a80*/  UIADD3 UR13, UPT, UPT, UR13, 0x50, URZ ;  /* 0x000000500d0d7890 */ /* 0x000fe2000fffe0ff */
[----:B------:R-:W-:-:S03]  /*2a90*/  SHF.L.U32 R3, R12, 0x1f, RZ ;  /* 0x0000001f0c037819 */ /* 0x000fc600000006ff */
[----:B------:R-:W-:-:S09]  /*2aa0*/  ULEA UR4, UR6, UR13, 0x3 ;  /* 0x0000000d06047291 */ /* 0x000fd2000f8e18ff */
[----:B------:R-:W2:Y:S02]  /*2ab0*/  SYNCS.PHASECHK.TRANS64.TRYWAIT P0, [UR4], R3 ;  /* 0x00000003ff0075a7 */ /* 0x000ea40008001104 */
[----:B--2---:R-:W-:Y:S05]  /*2ac0*/  @!P0 BRA `(.L_x_44) ;  /* 0x0000005c00888947 */ /* 0x004fea0003800000 */
.L_x_145:
[----:B------:R-:W-:-:S04]  /*2ad0*/  UIADD3 UR4, UPT, UPT, UR6, 0x1, URZ ;  /* 0x0000000106047890 */ /* 0x000fc8000fffe0ff */
[----:B------:R-:W-:-:S04]  /*2ae0*/  UISETP.NE.AND UP0, UPT, UR4, 0xa, UPT ;  /* 0x0000000a0400788c */ /* 0x000fc8000bf05270 */
[----:B------:R-:W-:Y:S02]  /*2af0*/  USEL UR6, URZ, 0x1, UP0 ;  /* 0x00000001ff067887 */ /* 0x000fe40008000000 */
[----:B------:R-:W-:-:S04]  /*2b00*/  USEL UR4, UR4, URZ, UP0 ;  /* 0x000000ff04047287 */ /* 0x000fc80008000000 */
[----:B------:R-:W-:Y:S01]  /*2b10*/  ULEA UR5, UR4, UR13, 0x3 ;  /* 0x0000000d04057291 */ /* 0x000fe2000f8e18ff */
[----:B------:R-:W-:-:S04]  /*2b20*/  LOP3.LUT R2, R12, UR6, RZ, 0x3c, !PT ;  /* 0x000000060c027c12 */ /* 0x000fc8000f8e3cff */
[----:B-1----:R-:W-:-:S04]  /*2b30*/  SHF.L.U32 R3, R2, 0x1f, RZ ;  /* 0x0000001f02037819 */ /* 0x002fc800000006ff */
[----:B------:R-:W1:Y:S02]  /*2b40*/  SYNCS.PHASECHK.TRANS64.TRYWAIT P0, [UR5], R3 ;  /* 0x00000003ff0075a7 */ /* 0x000e640008001105 */
[----:B-1----:R-:W-:Y:S05]  /*2b50*/  @!P0 BRA `(.L_x_45) ;  /* 0x0000005c007c8947 */ /* 0x002fea0003800000 */
.L_x_147:
        /* <DEDUP_REMOVED lines=9> */
.L_x_149:
        /* <DEDUP_REMOVED lines=9> */
.L_x_151:
        /* <DEDUP_REMOVED lines=9> */
.L_x_153:
        /* <DEDUP_REMOVED lines=9> */
.L_x_155:
        /* <DEDUP_REMOVED lines=9> */
.L_x_157:
        /* <DEDUP_REMOVED lines=9> */
.L_x_159:
        /* <DEDUP_REMOVED lines=9> */
.L_x_161:
[----:B------:R-:W-:-:S04]  /*2f50*/  UIADD3 UR4, UPT, UPT, UR4, 0x1, URZ ;  /* 0x0000000104047890 */ /* 0x000fc8000fffe0ff */
[----:B------:R-:W-:-:S04]  /*2f60*/  UISETP.NE.AND UP0, UPT, UR4, 0xa, UPT ;  /* 0x0000000a0400788c */ /* 0x000fc8000bf05270 */
[----:B------:R-:W-:Y:S02]  /*2f70*/  USEL UR5, URZ, 0x1, UP0 ;  /* 0x00000001ff057887 */ /* 0x000fe40008000000 */
[----:B------:R-:W-:-:S04]  /*2f80*/  USEL UR4, UR4, URZ, UP0 ;  /* 0x000000ff04047287 */ /* 0x000fc80008000000 */
[----:B------:R-:W-:Y:S01]  /*2f90*/  ULEA UR4, UR4, UR13, 0x3 ;  /* 0x0000000d04047291 */ /* 0x000fe2000f8e18ff */
[----:B-1----:R-:W-:-:S04]  /*2fa0*/  LOP3.LUT R3, R2, UR5, RZ, 0x3c, !PT ;  /* 0x0000000502037c12 */ /* 0x002fc8000f8e3cff */
[----:B------:R-:W-:Y:S01]  /*2fb0*/  SHF.L.U32 R3, R3, 0x1f, RZ ;  /* 0x0000001f03037819 */ /* 0x000fe200000006ff */
[----:B------:R-:W-:-:S07]  /*2fc0*/  IMAD.U32 R0, RZ, RZ, UR4 ;  /* 0x00000004ff007e24 */ /* 0x000fce000f8e00ff */
.L_x_53:
[----:B-1----:R1:W2:Y:S02]  /*2fd0*/  SYNCS.PHASECHK.TRANS64.TRYWAIT P0, [R0+URZ], R3 ;  /* 0x00000003000075a7 */ /* 0x0022a400080011ff */
[----:B--2---:R-:W-:Y:S05]  /*2fe0*/  @!P0 NANOSLEEP.SYNCS 0x989680 ;  /* 0x009896800000895d */ /* 0x004fea0003900000 */
[----:B------:R-:W2:Y:S02]  /*2ff0*/  @!P0 SYNCS.PHASECHK.TRANS64 P0, [R0+URZ], R3 ;  /* 0x00000003000085a7 */ /* 0x000ea400080010ff */
[----:B--2---:R-:W-:Y:S05]  /*3000*/  @P0 EXIT ;  /* 0x000000000000094d */ /* 0x004fea0003800000 */
[----:B------:R-:W-:Y:S05]  /*3010*/  BRA `(.L_x_53) ;  /* 0xfffffffc00ec7947 */ /* 0x000fea000383ffff */
.L_x_23:
[----:B------:R-:W1:Y:S02]  /*3020*/  S2UR UR4, SR_CgaCtaId ;  /* 0x00000000000479c3 */ /* 0x000e640000008800 */
[----:B-1----:R-:W-:-:S04]  /*3030*/  UISETP.NE.AND UP0, UPT, UR4, URZ, UPT ;  /* 0x000000ff0400728c */ /* 0x002fc8000bf05270 */
[----:B------:R-:W-:-:S09]  /*3040*/  UISETP.NE.OR UP0, UPT, UR13, 0x1, UP0 ;  /* 0x000000010d00788c */ /* 0x000fd20008705670 */
[----:B------:R-:W-:Y:S05]  /*3050*/  BRA.U UP0, `(.L_x_54) ;  /* 0x00000005004c7547 */ /* 0x000fea000b800000 */
[----:B------:R-:W1:Y:S01]  /*3060*/  S2UR UR5, SR_CgaCtaId ;  /* 0x00000000000579c3 */ /* 0x000e620000008800 */
[----:B------:R-:W-:Y:S01]  /*3070*/  UMOV UR4, 0x400 ;  /* 0x0000040000047882 */ /* 0x000fe20000000000 */
[----:B------:R-:W-:Y:S01]  /*3080*/  ISETP.GE.U32.AND P2, PT, R3, 0x4, PT ;  /* 0x000000040300780c */ /* 0x000fe20003f46070 */
[----:B------:R-:W-:Y:S01]  /*3090*/  IMAD.MOV.U32 R12, RZ, RZ, 0x1 ;  /* 0x00000001ff0c7424 */ /* 0x000fe200078e00ff */
[----:B------:R-:W-:Y:S02]  /*30a0*/  CS2R R10, SRZ ;  /* 0x00000000000a7805 */ /* 0x000fe4000001ff00 */
[----:B------:R-:W-:Y:S01]  /*30b0*/  CS2R R8, SRZ ;  /* 0x0000000000087805 */ /* 0x000fe2000001ff00 */
[----:B-1----:R-:W-:-:S03]  /*30c0*/  ULEA UR6, UR5, UR4, 0x18 ;  /* 0x0000000405067291 */ /* 0x002fc6000f8ec0ff */
[----:B------:R-:W-:-:S09]  /*30d0*/  UMOV UR5, URZ ;  /* 0x000000ff00057c82 */ /* 0x000fd20008000000 */
.L_x_58:
[----:B------:R-:W-:Y:S02]  /*30e0*/  LEA R0, R8, UR6, 0x3 ;  /* 0x0000000608007c11 */ /* 0x000fe4000f8e18ff */
[----:B------:R-:W-:-:S03]  /*30f0*/  SHF.L.U32 R5, R9, 0x1f, RZ ;  /* 0x0000001f09057819 */ /* 0x000fc600000006ff */
[----:B------:R-:W-:Y:S01]  /*3100*/  VIADD R4, R0, 0x150 ;  /* 0x0000015000047836 */ /* 0x000fe20000000000 */
[----:B------:R-:W1:Y:S02]  /*3110*/  SYNCS.PHASECHK.TRANS64.TRYWAIT P0, [R0+URZ+0x140], R5 ;  /* 0x00014005000075a7 */ /* 0x000e6400080011ff */
[----:B-1----:R-:W-:Y:S05]  /*3120*/  @!P0 BRA `(.L_x_55) ;  /* 0x0000005800c88947 */ /* 0x002fea0003800000 */
.L_x_162:
[----:B------:R-:W-:Y:S01]  /*3130*/  ULEA UR4, UR5, UR6, 0x3 ;  /* 0x0000000605047291 */ /* 0x000fe2000f8e18ff */
[----:B------:R-:W-:Y:S01]  /*3140*/  PRMT R4, RZ, 0x654, R4 ;  /* 0x00000654ff047816 */ /* 0x000fe20000000004 */
[----:B-1----:R-:W-:Y:S01]  /*3150*/  @!P2 IMAD.MOV.U32 R5, RZ, RZ, 0x10 ;  /* 0x00000010ff05a424 */ /* 0x002fe200078e00ff */
[----:B------:R-:W-:Y:S01]  /*3160*/  SHF.L.U32 R7, R12, 0x1f, RZ ;  /* 0x0000001f0c077819 */ /* 0x000fe200000006ff */
[----:B------:R-:W-:Y:S01]  /*3170*/  UIADD3 UR7, UPT, UPT, UR4, 0xe0, URZ ;  /* 0x000000e004077890 */ /* 0x000fe2000fffe0ff */
[----:B------:R1:W-:Y:S05]  /*3180*/  SYNCS.ARRIVE.TRANS64.RED.A1T0 RZ, [R4+URZ], RZ ;  /* 0x000000ff04ff79a7 */ /* 0x0003ea00081004ff */
[----:B------:R-:W-:Y:S01]  /*3190*/  IMAD.U32 R0, RZ, RZ, UR7 ;  /* 0x00000007ff007e24 */ /* 0x000fe2000f8e00ff */
[----:B------:R-:W2:Y:S04]  /*31a0*/  SYNCS.PHASECHK.TRANS64.TRYWAIT P0, [UR4+0xf0], R7 ;  /* 0x0000f007ff0075a7 */ /* 0x000ea80008001104 */
[----:B------:R-:W-:Y:S01]  /*31b0*/  PRMT R13, R3, 0x654, R0 ;  /* 0x00000654030d7816 */ /* 0x000fe20000000000 */
[----:B-12---:R-:W-:Y:S06]  /*31c0*/  @!P0 BRA `(.L_x_56) ;  /* 0x0000005800b48947 */ /* 0x006fec0003800000 */
.L_x_164:
[----:B------:R-:W-:Y:S01]  /*31d0*/  ULEA UR8, UR5, UR6, 0x4 ;  /* 0x0000000605087291 */ /* 0x000fe2000f8e20ff */
[----:B------:R-:W-:Y:S01]  /*31e0*/  SEL R2, R13, R2, !P2 ;  /* 0x000000020d027207 */ /* 0x000fe20005000000 */
[----:B------:R-:W-:Y:S01]  /*31f0*/  UIADD3 UR9, UPT, UPT, UR4, 0xe0, URZ ;  /* 0x000000e004097890 */ /* 0x000fe2000fffe0ff */
[----:B-1----:R-:W-:Y:S01]  /*3200*/  LEA R0, R11, UR6, 0x3 ;  /* 0x000000060b007c11 */ /* 0x002fe2000f8e18ff */
[----:B------:R-:W-:Y:S01]  /*3210*/  UIADD3 UR8, UPT, UPT, UR8, 0x170, URZ ;  /* 0x0000017008087890 */ /* 0x000fe2000fffe0ff */
[----:B------:R1:W-:Y:S01]  /*3220*/  @!P2 SYNCS.ARRIVE.TRANS64.RED RZ, [R2+URZ], R5 ;  /* 0x0000000502ffa9a7 */ /* 0x0003e200080004ff */
[----:B------:R-:W-:Y:S01]  /*3230*/  UIADD3 UR4, UPT, UPT, UR5, 0x1, URZ ;  /* 0x0000000105047890 */ /* 0x000fe2000fffe0ff */
[----:B------:R-:W-:-:S03]  /*3240*/  VIADD R8, R8, 0x1 ;  /* 0x0000000108087836 */ /* 0x000fc60000000000 */
[----:B------:R-:W-:Y:S02]  /*3250*/  UISETP.NE.AND UP0, UPT, UR4, 0x2, UPT ;  /* 0x000000020400788c */ /* 0x000fe4000bf05270 */
[----:B------:R-:W-:Y:S01]  /*3260*/  ISETP.NE.AND P0, PT, R8, 0x2, PT ;  /* 0x000000020800780c */ /* 0x000fe20003f05270 */
[----:B------:R-:W-:Y:S06]  /*3270*/  UGETNEXTWORKID.BROADCAST [UR8], [UR9] ;  /* 0x00000000080073ca */ /* 0x000fec0008000100 */
[----:B------:R-:W-:Y:S02]  /*3280*/  USEL UR7, URZ, 0x1, UP0 ;  /* 0x00000001ff077887 */ /* 0x000fe40008000000 */
[----:B------:R-:W-:-:S04]  /*3290*/  USEL UR5, UR4, URZ, UP0 ;  /* 0x000000ff04057287 */ /* 0x000fc80008000000 */
[----:B------:R-:W-:Y:S02]  /*32a0*/  LOP3.LUT R12, R12, UR7, RZ, 0x3c, !PT ;  /* 0x000000070c0c7c12 */ /* 0x000fe4000f8e3cff */
[----:B-1----:R-:W-:-:S04]  /*32b0*/  SHF.L.U32 R5, R10, 0x1f, RZ ;  /* 0x0000001f0a057819 */ /* 0x002fc800000006ff */
[----:B------:R-:W1:Y:S02]  /*32c0*/  SYNCS.PHASECHK.TRANS64.TRYWAIT P1, [R0+URZ+0xe0], R5 ;  /* 0x0000e005000075a7 */ /* 0x000e6400080211ff */
[----:B-1----:R-:W-:Y:S05]  /*32d0*/  @!P1 BRA `(.L_x_57) ;  /* 0x0000005800889947 */ /* 0x002fea0003800000 */
.L_x_165:
[C---:B------:R-:W-:Y:S01]  /*32e0*/  LEA R4, R11.reuse, UR6, 0x4 ;  /* 0x000000060b047c11 */ /* 0x040fe2000f8e20ff */
[----:B-1----:R-:W-:Y:S01]  /*32f0*/  VIADD R0, R0, 0xf0 ;  /* 0x000000f000007836 */ /* 0x002fe20000000000 */
[----:B------:R-:W-:Y:S01]  /*3300*/  SEL R8, R8, RZ, P0 ;  /* 0x000000ff08087207 */ /* 0x000fe20000000000 */
[----:B------:R-:W-:-:S03]  /*3310*/  VIADD R11, R11, 0x1 ;  /* 0x000000010b0b7836 */ /* 0x000fc60000000000 */
[----:B------:R-:W1:Y:S01]  /*3320*/  LDS.128 R4, [R4+0x170] ;  /* 0x0001700004047984 */ /* 0x000e620000000c00 */
[----:B------:R-:W-:Y:S02]  /*3330*/  PRMT R0, RZ, 0x654, R0 ;  /* 0x00000654ff007816 */ /* 0x000fe40000000000 */
[C---:B------:R-:W-:Y:S01]  /*3340*/  ISETP.NE.AND P1, PT, R11.reuse, 0x2, PT ;  /* 0x000000020b00780c */ /* 0x040fe20003f25270 */
[----:B------:R-:W-:Y:S01]  /*3350*/  @!PT LDS RZ, [RZ] ;  /* 0x00000000fffff984 */ /* 0x000fe20000000800 */
[----:B------:R-:W-:Y:S01]  /*3360*/  @!PT LDS RZ, [RZ] ;  /* 0x00000000fffff984 */ /* 0x000fe20000000800 */
[----:B------:R-:W-:Y:S01]  /*3370*/  @!PT LDS RZ, [RZ] ;  /* 0x00000000fffff984 */ /* 0x000fe20000000800 */
[----:B------:R-:W-:Y:S01]  /*3380*/  @!PT LDS RZ, [RZ] ;  /* 0x00000000fffff984 */ /* 0x000fe20000000800 */
[----:B------:R2:W-:Y:S06]  /*3390*/  MEMBAR.ALL.CTA ;  /* 0x0000000000007992 */ /* 0x0005ec0000008000 */
[----:B--2---:R-:W2:Y:S01]  /*33a0*/  FENCE.VIEW.ASYNC.S ;  /* 0x00000000000073c6 */ /* 0x004ea20000000000 */
[----:B------:R-:W-:Y:S01]  /*33b0*/  SEL R11, R11, RZ, P1 ;  /* 0x000000ff0b0b7207 */ /* 0x000fe20000800000 */
[----:B--2---:R2:W-:Y:S01]  /*33c0*/  SYNCS.ARRIVE.TRANS64.RED.A1T0 RZ, [R0+URZ], RZ ;  /* 0x000000ff00ff79a7 */ /* 0x0045e200081004ff */
[----:B-1----:R-:W-:-:S02]  /*33d0*/  LOP3.LUT P3, RZ, R6, 0x1, RZ, 0xc0, !PT ;  /* 0x0000000106ff7812 */ /* 0x002fc4000786c0ff */
[----:B------:R-:W-:-:S04]  /*33e0*/  SEL R5, RZ, 0x1, P1 ;  /* 0x00000001ff057807 */ /* 0x000fc80000800000 */
[----:B------:R-:W-:Y:S02]  /*33f0*/  LOP3.LUT R10, R10, R5, RZ, 0x3c, !PT ;  /* 0x000000050a0a7212 */ /* 0x000fe400078e3cff */
[----:B--2---:R-:W-:-:S04]  /*3400*/  SEL R0, RZ, 0x1, P0 ;  /* 0x00000001ff007807 */ /* 0x004fc80000000000 */
[----:B------:R-:W-:Y:S01]  /*3410*/  LOP3.LUT R9, R9, R0, RZ, 0x3c, !PT ;  /* 0x0000000009097212 */ /* 0x000fe200078e3cff */
[----:B------:R-:W-:Y:S06]  /*3420*/  @P3 BRA `(.L_x_58) ;  /* 0xfffffffc002c3947 */ /* 0x000fec000383ffff */
[----:B------:R-:W-:Y:S01]  /*3430*/  ULEA UR4, UR5, UR6, 0x3 ;  /* 0x0000000605047291 */ /* 0x000fe2000f8e18ff */
[----:B------:R-:W-:-:S08]  /*3440*/  SHF.L.U32 R3, R12, 0x1f, RZ ;  /* 0x0000001f0c037819 */ /* 0x000fd000000006ff */
[----:B------:R-:W1:Y:S02]  /*3450*/  SYNCS.PHASECHK.TRANS64 P0, [UR4+0xf0], R3 ;  /* 0x0000f003ff0075a7 */ /* 0x000e640008001004 */
[----:B-1----:R-:W-:Y:S05]  /*3460*/  @P0 BRA `(.L_x_59) ;  /* 0x0000000000080947 */ /* 0x002fea0003800000 */
[----:B------:R-:W1:Y:S02]  /*3470*/  SYNCS.PHASECHK.TRANS64.TRYWAIT P0, [UR4+0xf0], R3 ;  /* 0x0000f003ff0075a7 */ /* 0x000e640008001104 */
[----:B-1----:R-:W-:Y:S05]  /*3480*/  @!P0 BRA `(.L_x_60) ;  /* 0x0000005800308947 */ /* 0x002fea0003800000 */
.L_x_59:
[----:B------:R-:W-:-:S04]  /*3490*/  UIADD3 UR7, UPT, UPT, UR5, 0x1, URZ ;  /* 0x0000000105077890 */ /* 0x000fc8000fffe0ff */
[----:B------:R-:W-:-:S04]  /*34a0*/  UISETP.NE.AND UP0, UPT, UR7, 0x2, UPT ;  /* 0x000000020700788c */ /* 0x000fc8000bf05270 */
[----:B------:R-:W-:Y:S02]  /*34b0*/  USEL UR8, URZ, 0x1, UP0 ;  /* 0x00000001ff087887 */ /* 0x000fe40008000000 */
[----:B------:R-:W-:-:S04]  /*34c0*/  USEL UR7, UR7, URZ, UP0 ;  /* 0x000000ff07077287 */ /* 0x000fc80008000000 */
[----:B------:R-:W-:Y:S01]  /*34d0*/  ULEA UR7, UR7, UR6, 0x3 ;  /* 0x0000000607077291 */ /* 0x000fe2000f8e18ff */
[----:B-1----:R-:W-:-:S04]  /*34e0*/  LOP3.LUT R3, R12, UR8, RZ, 0x3c, !PT ;  /* 0x000000080c037c12 */ /* 0x002fc8000f8e3cff */
[----:B------:R-:W-:-:S04]  /*34f0*/  SHF.L.U32 R0, R3, 0x1f, RZ ;  /* 0x0000001f03007819 */ /* 0x000fc800000006ff */
[----:B------:R-:W1:Y:S02]  /*3500*/  SYNCS.PHASECHK.TRANS64 P0, [UR7+0xf0], R0 ;  /* 0x0000f000ff0075a7 */ /* 0x000e640008001007 */
[----:B-1----:R-:W-:Y:S05]  /*3510*/  @P0 EXIT ;  /* 0x000000000000094d */ /* 0x002fea0003800000 */
[----:B------:R-:W-:Y:S02]  /*3520*/  SHF.L.U32 R3, R3, 0x1f, RZ ;  /* 0x0000001f03037819 */ /* 0x000fe400000006ff */
[----:B------:R-:W-:-:S07]  /*3530*/  MOV R0, UR7 ;  /* 0x0000000700007c02 */ /* 0x000fce0008000f00 */
.L_x_61:
[----:B-1----:R1:W2:Y:S02]  /*3540*/  SYNCS.PHASECHK.TRANS64.TRYWAIT P0, [R0+URZ+0xf0], R3 ;  /* 0x0000f003000075a7 */ /* 0x0022a400080011ff */
[----:B--2---:R-:W-:Y:S05]  /*3550*/  @!P0 NANOSLEEP.SYNCS 0x989680 ;  /* 0x009896800000895d */ /* 0x004fea0003900000 */
[----:B------:R-:W2:Y:S02]  /*3560*/  @!P0 SYNCS.PHASECHK.TRANS64 P0, [R0+URZ+0xf0], R3 ;  /* 0x0000f003000085a7 */ /* 0x000ea400080010ff */
[----:B--2---:R-:W-:Y:S05]  /*3570*/  @P0 EXIT ;  /* 0x000000000000094d */ /* 0x004fea0003800000 */
[----:B------:R-:W-:Y:S05]  /*3580*/  BRA `(.L_x_61) ;  /* 0xfffffffc00ec7947 */ /* 0x000fea000383ffff */
.L_x_54:
[----:B------:R-:W-:Y:S05]  /*3590*/  BRA.U UP4, `(.L_x_62) ;  /* 0x0000001104dc7547 */ /* 0x000fea000b800000 */
[----:B------:R-:W1:Y:S01]  /*35a0*/  S2UR UR7, SR_CgaCtaId ;  /* 0x00000000000779c3 */ /* 0x000e620000008800 */
[----:B------:R-:W-:Y:S01]  /*35b0*/  UMOV UR4, 0x40 ;  /* 0x0000004000047882 */ /* 0x000fe20000000000 */
[----:B------:R-:W-:Y:S01]  /*35c0*/  NOP ;  /* 0x0000000000007918 */ /* 0x000fe20000000000 */
[----:B------:R-:W-:Y:S01]  /*35d0*/  UMOV UR6, 0x400 ;  /* 0x0000040000067882 */ /* 0x000fe20000000000 */
[----:B-1----:R-:W-:Y:S02]  /*35e0*/  ULEA UR5, UR7, UR4, 0x18 ;  /* 0x0000000407057291 */ /* 0x002fe4000f8ec0ff */
[----:B------:R-:W-:-:S07]  /*35f0*/  ULEA UR6, UR7, UR6, 0x18 ;  /* 0x0000000607067291 */ /* 0x000fce000f8ec0ff */
[----:B------:R-:W1:Y:S02]  /*3600*/  LDS.U8 R3, [UR5+0x1c] ;  /* 0x00001c05ff037984 */ /* 0x000e640008000000 */
[----:B-1----:R-:W-:-:S13]  /*3610*/  ISETP.NE.AND P0, PT, R3, RZ, PT ;  /* 0x000000ff0300720c */ /* 0x002fda0003f05270 */
[----:B------:R-:W-:Y:S05]  /*3620*/  @P0 BRA `(.L_x_63) ;  /* 0x0000000400080947 */ /* 0x000fea0003800000 */
[----:B------:R-:W-:Y:S02]  /*3630*/  UISETP.NE.U32.AND UP1, UPT, UR46, 0x1, UPT ;  /* 0x000000012e00788c */ /* 0x000fe4000bf25070 */
[----:B------:R-:W-:-:S07]  /*3640*/  UIADD3 UR7, UPT, UPT, UR5, 0x8, URZ ;  /* 0x0000000805077890 */ /* 0x000fce000fffe0ff */
[----:B------:R-:W-:Y:S05]  /*3650*/  BRA.U !UP1, `(.L_x_64) ;  /* 0x00000001099c7547 */ /* 0x000fea000b800000 */
[----:B------:R-:W-:Y:S01]  /*3660*/  ELECT P0, URZ, PT ;  /* 0x0000000000ff782f */ /* 0x000fe20003800000 */
[----:B------:R-:W-:-:S12]  /*3670*/  BSSY B0, `(.L_x_64) ;  /* 0x0000025000007945 */ /* 0x000fd80003800000 */
[----:B------:R-:W-:Y:S05]  /*3680*/  @!P0 BRA `(.L_x_65) ;  /* 0x00000000008c8947 */ /* 0x000fea0003800000 */
[----:B------:R-:W-:-:S05]  /*3690*/  UMOV UR4, 0x10 ;  /* 0x0000001000047882 */ /* 0x000fca0000000000 */
[----:B------:R-:W-:Y:S04]  /*36a0*/  DEPBAR.LE SB1, 0x36 ;  /* 0x00009d800000791a */ /* 0x000fe80000000000 */
[----:B------:R-:W1:Y:S02]  /*36b0*/  UTCATOMSWS.2CTA.FIND_AND_SET.ALIGN UP0, UR4, UR4 ;  /* 0x00000004000475e3 */ /* 0x000e640008200800 */
[----:B-1----:R-:W-:Y:S01]  /*36c0*/  MOV R10, UR4 ;  /* 0x00000004000a7c02 */ /* 0x002fe20008000f00 */
[----:B------:R-:W-:Y:S06]  /*36d0*/  BRA.U UP0, `(.L_x_66) ;  /* 0x0000000100187547 */ /* 0x000fec000b800000 */
.L_x_67:
[----:B------:R-:W-:Y:S05]  /*36e0*/  NANOSLEEP 0x64 ;  /* 0x000000640000795d */ /* 0x000fea0003800000 */
[----:B------:R-:W-:-:S05]  /*36f0*/  UMOV UR4, 0x10 ;  /* 0x0000001000047882 */ /* 0x000fca0000000000 */
[----:B------:R-:W-:Y:S04]  /*3700*/  DEPBAR.LE SB1, 0x36 ;  /* 0x00009d800000791a */ /* 0x000fe80000000000 */
[----:B------:R-:W1:Y:S02]  /*3710*/  UTCATOMSWS.2CTA.FIND_AND_SET.ALIGN UP0, UR4, UR4 ;  /* 0x00000004000475e3 */ /* 0x000e640008200800 */
[----:B-1----:R-:W-:Y:S01]  /*3720*/  MOV R10, UR4 ;  /* 0x00000004000a7c02 */ /* 0x002fe20008000f00 */
[----:B------:R-:W-:Y:S05]  /*3730*/  BRA.U !UP0, `(.L_x_67) ;  /* 0xfffffffd08e87547 */ /* 0x000fea000b83ffff */
.L_x_66:
[----:B------:R-:W1:Y:S01]  /*3740*/  LDS R6, [UR5+0x10] ;  /* 0x00001005ff067984 */ /* 0x000e620008000800 */
[----:B------:R-:W-:Y:S01]  /*3750*/  IMAD.U32 R3, RZ, RZ, UR6 ;  /* 0x00000006ff037e24 */ /* 0x000fe2000f8e00ff */
[----:B------:R-:W-:-:S03]  /*3760*/  MOV R4, UR45 ;  /* 0x0000002d00047c02 */ /* 0x000fc60008000f00 */
[----:B------:R-:W-:Y:S01]  /*3770*/  VIADD R3, R3, 0x190 ;  /* 0x0000019003037836 */ /* 0x000fe20000000000 */
[----:B-1----:R-:W-:-:S04]  /*3780*/  SHF.L.U32 R6, R6, 0x1f, RZ ;  /* 0x0000001f06067819 */ /* 0x002fc800000006ff */
[----:B------:R-:W1:Y:S02]  /*3790*/  SYNCS.PHASECHK.TRANS64.TRYWAIT P0, [UR5+0x8], R6 ;  /* 0x00000806ff0075a7 */ /* 0x000e640008001105 */
[----:B-1----:R-:W-:Y:S05]  /*37a0*/  @P0 BRA `(.L_x_68) ;  /* 0x0000000000080947 */ /* 0x002fea0003800000 */
[----:B------:R-:W1:Y:S02]  /*37b0*/  SYNCS.PHASECHK.TRANS64.TRYWAIT P0, [UR5+0x8], R6 ;  /* 0x00000806ff0075a7 */ /* 0x000e640008001105 */
[----:B-1----:R-:W-:Y:S05]  /*37c0*/  @!P0 BRA `(.L_x_69) ;  /* 0x0000005400788947 */ /* 0x002fea0003800000 */
.L_x_68:
[----:B------:R-:W-:Y:S01]  /*37d0*/  PRMT R4, R4, 0x654, R3 ;  /* 0x0000065404047816 */ /* 0x000fe20000000003 */
[----:B------:R-:W-:Y:S01]  /*37e0*/  HFMA2 R3, -RZ, RZ, 0, 5.9604644775390625e-08 ;  /* 0x00000001ff037431 */ /* 0x000fe200000001ff */
[----:B------:R-:W-:Y:S01]  /*37f0*/  UPRMT UR4, UR45, 0x654, UR7 ;  /* 0x000006542d047896 */ /* 0x000fe20008000007 */
[----:B------:R-:W-:Y:S02]  /*3800*/  IMAD.MOV.U32 R7, RZ, RZ, 0xffff ;  /* 0x0000ffffff077424 */ /* 0x000fe400078e00ff */
[----:B-1----:R-:W-:Y:S02]  /*3810*/  IMAD.MOV.U32 R6, RZ, RZ, 0x4 ;  /* 0x00000004ff067424 */ /* 0x002fe400078e00ff */
[----:B------:R-:W-:Y:S01]  /*3820*/  IMAD.SHL.U32 R9, R10, 0x20, RZ ;  /* 0x000000200a097824 */ /* 0x000fe200078e00ff */
[----:B------:R-:W-:Y:S02]  /*3830*/  MOV R5, UR4 ;  /* 0x0000000400057c02 */ /* 0x000fe40008000f00 */
[-C--:B------:R-:W-:Y:S01]  /*3840*/  SHF.L.U32 R8, R7, R10.reuse, RZ ;  /* 0x0000000a07087219 */ /* 0x080fe200000006ff */
[----:B------:R1:W-:Y:S01]  /*3850*/  SYNCS.ARRIVE.TRANS64.RED RZ, [UR4], R6 ;  /* 0x00000006ffff79a7 */ /* 0x0003e20008000404 */
[----:B------:R-:W-:Y:S01]  /*3860*/  SHF.L.U32 R7, R3, R10, RZ ;  /* 0x0000000a03077219 */ /* 0x000fe200000006ff */
[----:B------:R1:W-:Y:S04]  /*3870*/  STS [UR6+0x190], R9 ;  /* 0x00019009ff007988 */ /* 0x0003e80008000806 */
[----:B------:R1:W-:Y:S04]  /*3880*/  STAS [R4.64], R10 ;  /* 0x0000000a04007dbd */ /* 0x0003e8000c0008ff */
[----:B------:R1:W-:Y:S04]  /*3890*/  ATOMS.OR RZ, [UR5+0x14], R8 ;  /* 0x00001408ffff798c */ /* 0x0003e8000b000005 */
[----:B------:R1:W-:Y:S04]  /*38a0*/  ATOMS.OR RZ, [UR5+0x18], R7 ;  /* 0x00001807ffff798c */ /* 0x0003e8000b000005 */
[----:B------:R1:W-:Y:S02]  /*38b0*/  ATOMS.XOR RZ, [UR5+0x10], R3 ;  /* 0x00001003ffff798c */ /* 0x0003e4000b800005 */
.L_x_65:
[----:B------:R-:W-:Y:S05]  /*38c0*/  BSYNC B0 ;  /* 0x0000000000007941 */ /* 0x000fea0003800000 */
.L_x_64:
[----:B------:R-:W-:Y:S05]  /*38d0*/  BRA.U UP1, `(.L_x_70) ;  /* 0x00000001016c7547 */ /* 0x000fea000b800000 */
[----:B------:R-:W-:-:S03]  /*38e0*/  UMOV UR4, 0xffffffff ;  /* 0xffffffff00047882 */ /* 0x000fc60000000000 */
[----:B------:R-:W-:Y:S05]  /*38f0*/  BRA.DIV UR4, `(.L_x_71) ;  /* 0x0000005604447947 */ /* 0x000fea000b800000 */
[----:B------:R-:W-:-:S13]  /*3900*/  ELECT P0, URZ, PT ;  /* 0x0000000000ff782f */ /* 0x000fda0003800000 */
.L_x_169:
[----:B------:R-:W-:Y:S05]  /*3910*/  @!P0 BRA `(.L_x_70) ;  /* 0x00000000005c8947 */ /* 0x000fea0003800000 */
[----:B-1----:R-:W1:Y:S02]  /*3920*/  LDS R4, [UR5+0x10] ;  /* 0x00001005ff047984 */ /* 0x002e640008000800 */
[----:B-1----:R-:W-:-:S04]  /*3930*/  SHF.L.U32 R4, R4, 0x1f, RZ ;  /* 0x0000001f04047819 */ /* 0x002fc800000006ff */
[----:B------:R-:W1:Y:S02]  /*3940*/  SYNCS.PHASECHK.TRANS64.TRYWAIT P0, [UR5+0x8], R4 ;  /* 0x00000804ff0075a7 */ /* 0x000e640008001105 */
[----:B-1----:R-:W-:Y:S05]  /*3950*/  @P0 BRA `(.L_x_72) ;  /* 0x0000000000080947 */ /* 0x002fea0003800000 */
[----:B------:R-:W1:Y:S02]  /*3960*/  SYNCS.PHASECHK.TRANS64.TRYWAIT P0, [UR5+0x8], R4 ;  /* 0x00000804ff0075a7 */ /* 0x000e640008001105 */
[----:B-1----:R-:W-:Y:S05]  /*3970*/  @!P0 BRA `(.L_x_73) ;  /* 0x0000005400488947 */ /* 0x002fea0003800000 */
.L_x_72:
[----:B------:R-:W2:Y:S01]  /*3980*/  LDS R6, [UR6+0x190] ;  /* 0x00019006ff067984 */ /* 0x000ea20008000800 */
[----:B-1----:R-:W-:Y:S02]  /*3990*/  HFMA2 R3, -RZ, RZ, 0, 5.9604644775390625e-08 ;  /* 0x00000001ff037431 */ /* 0x002fe400000001ff */
[----:B------:R-:W-:Y:S01]  /*39a0*/  IMAD.MOV.U32 R4, RZ, RZ, 0xffff ;  /* 0x0000ffffff047424 */ /* 0x000fe200078e00ff */
[----:B------:R-:W-:Y:S01]  /*39b0*/  UPRMT UR4, UR45, 0x654, UR7 ;  /* 0x000006542d047896 */ /* 0x000fe20008000007 */
[----:B--2---:R-:W-:-:S03]  /*39c0*/  IMAD.SHL.U32 R5, R6, 0x20, RZ ;  /* 0x0000002006057824 */ /* 0x004fc600078e00ff */
[-C--:B------:R-:W-:Y:S02]  /*39d0*/  SHF.L.U32 R4, R4, R6.reuse, RZ ;  /* 0x0000000604047219 */ /* 0x080fe400000006ff */
[----:B------:R-:W-:Y:S01]  /*39e0*/  SHF.L.U32 R6, R3, R6, RZ ;  /* 0x0000000603067219 */ /* 0x000fe200000006ff */
[----:B------:R2:W-:Y:S04]  /*39f0*/  STS [UR6+0x190], R5 ;  /* 0x00019005ff007988 */ /* 0x0005e80008000806 */
[----:B------:R2:W-:Y:S04]  /*3a00*/  ATOMS.OR RZ, [UR5+0x14], R4 ;  /* 0x00001404ffff798c */ /* 0x0005e8000b000005 */
[----:B------:R2:W-:Y:S01]  /*3a10*/  ATOMS.OR RZ, [UR5+0x18], R6 ;  /* 0x00001806ffff798c */ /* 0x0005e2000b000005 */
[----:B------:R-:W-:Y:S03]  /*3a20*/  SYNCS.ARRIVE.TRANS64.RED.A1T0 RZ, [UR4], RZ ;  /* 0x000000ffffff79a7 */ /* 0x000fe60008100404 */
[----:B------:R2:W-:Y:S01]  /*3a30*/  ATOMS.XOR RZ, [UR5+0x10], R3 ;  /* 0x00001003ffff798c */ /* 0x0005e2000b800005 */
[----:B------:R-:W-:Y:S05]  /*3a40*/  BRA `(.L_x_70) ;  /* 0x0000000000107947 */ /* 0x000fea0003800000 */
.L_x_63:
[----:B------:R-:W-:Y:S02]  /*3a50*/  MOV R3, 0xffffffff ;  /* 0xffffffff00037802 */ /* 0x000fe40000000f00 */
[----:B------:R-:W-:-:S03]  /*3a60*/  MOV R4, 0x3a90 ;  /* 0x00003a9000047802 */ /* 0x000fc60000000f00 */
[----:B------:R1:W-:Y:S04]  /*3a70*/  STS [UR6+0x190], R3 ;  /* 0x00019003ff007988 */ /* 0x0003e80008000806 */
[----:B-1---5:R-:W-:Y:S05]  /*3a80*/  CALL.REL.NOINC `($__internal_1_$__cuda_sm10x_tcgen05_guardrail_trap_phase_invalid_during_alloc) ;  /* 0x0000005800a87944 */ /* 0x022fea0003c00000 */
.L_x_70:
[----:B------:R-:W-:Y:S05]  /*3a90*/  WARPSYNC.ALL ;  /* 0x0000000000007948 */ /* 0x000fea0003800000 */
[----:B------:R-:W3:Y:S01]  /*3aa0*/  S2UR UR4, SR_CgaCtaId ;  /* 0x00000000000479c3 */ /* 0x000ee20000008800 */
[----:B------:R-:W-:Y:S01]  /*3ab0*/  UMOV UR26, 0x400 ;  /* 0x00000400001a7882 */ /* 0x000fe20000000000 */
[----:B------:R-:W-:-:S06]  /*3ac0*/  NOP ;  /* 0x0000000000007918 */ /* 0x000fcc0000000000 */
[----:B------:R-:W-:Y:S06]  /*3ad0*/  BAR.ARV 0x6, 0xa0 ;  /* 0x0182800000007b1d */ /* 0x000fec0000002000 */
[----:B------:R-:W4:Y:S01]  /*3ae0*/  LDCU UR6, c[0x0][0x38c] ;  /* 0x00007180ff0677ac */ /* 0x000f220008000800 */
[----:B------:R-:W-:Y:S01]  /*3af0*/  LOP3.LUT R0, R0, 0xffff, RZ, 0xc0, !PT ;  /* 0x0000ffff00007812 */ /* 0x000fe200078ec0ff */
[----:B-1----:R-:W-:Y:S01]  /*3b00*/  IMAD.MOV.U32 R9, RZ, RZ, 0x1 ;  /* 0x00000001ff097424 */ /* 0x002fe200078e00ff */
[----:B------:R-:W-:Y:S01]  /*3b10*/  LOP3.LUT R2, R2, 0xffff, RZ, 0xc0, !PT ;  /* 0x0000ffff02027812 */ /* 0x000fe200078ec0ff */
[----:B------:R-:W-:Y:S01]  /*3b20*/  IMAD.MOV.U32 R8, RZ, RZ, RZ ;  /* 0x000000ffff087224 */ /* 0x000fe200078e00ff */
[----:B------:R-:W-:Y:S01]  /*3b30*/  R2UR UR42, R0 ;  /* 0x00000000002a72ca */ /* 0x000fe200000e0000 */
[----:B------:R-:W-:Y:S01]  /*3b40*/  UMOV UR32, URZ ;  /* 0x000000ff00207c82 */ /* 0x000fe20008000000 */
[----:B------:R-:W-:Y:S01]  /*3b50*/  R2UR UR28, R2 ;  /* 0x00000000021c72ca */ /* 0x000fe200000e0000 */
[----:B------:R-:W-:Y:S01]  /*3b60*/  UMOV UR23, URZ ;  /* 0x000000ff00177c82 */ /* 0x000fe20008000000 */
[----:B------:R-:W-:Y:S01]  /*3b70*/  UMOV UR22, URZ ;  /* 0x000000ff00167c82 */ /* 0x000fe20008000000 */
[----:B---3--:R-:W-:-:S02]  /*3b80*/  ULEA UR26, UR4, UR26, 0x18 ;  /* 0x0000001a041a7291 */ /* 0x008fc4000f8ec0ff */
[----:B------:R-:W-:Y:S02]  /*3b90*/  UISETP.NE.AND UP3, UPT, UR46, URZ, UPT ;  /* 0x000000ff2e00728c */ /* 0x000fe4000bf65270 */
[----:B------:R-:W-:Y:S02]  /*3ba0*/  UIADD3 UR5, UPT, UPT, UR26, 0x6400, URZ ;  /* 0x000064001a057890 */ /* 0x000fe4000fffe0ff */
[----:B------:R-:W-:Y:S02]  /*3bb0*/  UIADD3 UR4, UPT, UPT, UR26, 0x2e400, URZ ;  /* 0x0002e4001a047890 */ /* 0x000fe4000fffe0ff */
[----:B----4-:R-:W-:Y:S01]  /*3bc0*/  UIADD3 UR6, UPT, UPT, UR6, 0x3f, URZ ;  /* 0x0000003f06067890 */ /* 0x010fe2000fffe0ff */
[----:B--2---:R-:W1:Y:S01]  /*3bd0*/  LDS R3, [UR26+0x190] ;  /* 0x0001901aff037984 */ /* 0x004e620008000800 */
[----:B------:R-:W-:Y:S02]  /*3be0*/  USHF.R.U32.HI UR5, URZ, 0x4, UR5 ;  /* 0x00000004ff057899 */ /* 0x000fe40008011605 */
[----:B------:R-:W-:-:S02]  /*3bf0*/  USHF.R.S32.HI UR33, URZ, 0x1f, UR6 ;  /* 0x0000001fff217899 */ /* 0x000fc40008011406 */
[----:B------:R-:W-:Y:S02]  /*3c00*/  USHF.R.U32.HI UR4, URZ, 0x4, UR4 ;  /* 0x00000004ff047899 */ /* 0x000fe40008011604 */
[----:B------:R-:W-:Y:S02]  /*3c10*/  ULEA.HI UR33, UR33, UR6, URZ, 0x6 ;  /* 0x0000000621217291 */ /* 0x000fe4000f8f30ff */
[----:B------:R-:W-:Y:S02]  /*3c20*/  ULOP3.LUT UR5, UR5, 0x3fff, URZ, 0xc0, !UPT ;  /* 0x00003fff05057892 */ /* 0x000fe4000f8ec0ff */
[----:B------:R-:W-:Y:S02]  /*3c30*/  USHF.R.S32.HI UR33, URZ, 0x6, UR33 ;  /* 0x00000006ff217899 */ /* 0x000fe40008011421 */
[----:B------:R-:W-:Y:S02]  /*3c40*/  ULOP3.LUT UR30, UR4, 0x3fff, URZ, 0xc0, !UPT ;  /* 0x00003fff041e7892 */ /* 0x000fe4000f8ec0ff */
[----:B------:R-:W-:Y:S01]  /*3c50*/  UISETP.LT.AND UP0, UPT, UR33, 0x1, UPT ;  /* 0x000000012100788c */ /* 0x000fe2000bf01270 */
[----:B------:R-:W-:Y:S01]  /*3c60*/  UMOV UR40, 0x0 ;  /* 0x0000000000287882 */ /* 0x000fe20000000000 */
[----:B------:R-:W-:Y:S01]  /*3c70*/  UMOV UR41, 0x10100010 ;  /* 0x1010001000297882 */ /* 0x000fe20000000000 */
[----:B------:R-:W-:-:S02]  /*3c80*/  ULOP3.LUT UR29, UR5, 0x10000, URZ, 0xfc, !UPT ;  /* 0x00010000051d7892 */ /* 0x000fc4000f8efcff */
[----:B------:R-:W-:Y:S02]  /*3c90*/  ULOP3.LUT UR30, UR30, 0x10000, URZ, 0xfc, !UPT ;  /* 0x000100001e1e7892 */ /* 0x000fe4000f8efcff */
[----:B------:R-:W-:Y:S01]  /*3ca0*/  USEL UR43, UR33, 0x1, !UP0 ;  /* 0x00000001212b7887 */ /* 0x000fe2000c000000 */
[----:B------:R-:W-:Y:S01]  /*3cb0*/  UMOV UR38, 0x0 ;  /* 0x0000000000267882 */ /* 0x000fe20000000000 */
[----:B------:R-:W-:Y:S01]  /*3cc0*/  UMOV UR39, 0x10100010 ;  /* 0x1010001000277882 */ /* 0x000fe20000000000 */
[----:B------:R-:W-:Y:S01]  /*3cd0*/  UMOV UR36, 0x0 ;  /* 0x0000000000247882 */ /* 0x000fe20000000000 */
[----:B------:R-:W-:Y:S01]  /*3ce0*/  UMOV UR37, 0x10100010 ;  /* 0x1010001000257882 */ /* 0x000fe20000000000 */
[----:B------:R-:W-:Y:S01]  /*3cf0*/  UMOV UR34, 0x0 ;  /* 0x0000000000227882 */ /* 0x000fe20000000000 */
[----:B------:R-:W-:Y:S01]  /*3d00*/  UMOV UR35, 0x10100010 ;  /* 0x1010001000237882 */ /* 0x000fe20000000000 */
[----:B-1----:R-:W-:Y:S02]  /*3d10*/  R2UR UR44, R3 ;  /* 0x00000000032c72ca */ /* 0x002fe400000e0000 */
[----:B------:R-:W-:-:S13]  /*3d20*/  CS2R R2, SRZ ;  /* 0x0000000000027805 */ /* 0x000fda000001ff00 */
.L_x_81:
[C---:B------:R-:W-:Y:S02]  /*3d30*/  LEA R0, R8.reuse, UR26, 0x3 ;  /* 0x0000001a08007c11 */ /* 0x040fe4000f8e18ff */
[----:B------:R-:W-:Y:S02]  /*3d40*/  SHF.L.U32 R5, R3, 0x1f, RZ ;  /* 0x0000001f03057819 */ /* 0x000fe400000006ff */
[----:B------:R-:W-:Y:S02]  /*3d50*/  LEA R4, R8, UR26, 0x4 ;  /* 0x0000001a08047c11 */ /* 0x000fe4000f8e20ff */
[----:B------:R-:W1:Y:S02]  /*3d60*/  SYNCS.PHASECHK.TRANS64.TRYWAIT P0, [R0+URZ+0xe0], R5 ;  /* 0x0000e005000075a7 */ /* 0x000e6400080011ff */
[----:B-1-3--:R-:W-:Y:S05]  /*3d70*/  @!P0 BRA `(.L_x_74) ;  /* 0x0000005000608947 */ /* 0x00afea0003800000 */
.L_x_170:
[----:B-1----:R-:W1:Y:S01]  /*3d80*/  LDS.128 R4, [R4+0x170] ;  /* 0x0001700004047984 */ /* 0x002e620000000c00 */
[----:B------:R-:W-:Y:S02]  /*3d90*/  VIADD R0, R0, 0xf0 ;  /* 0x000000f000007836 */ /* 0x000fe40000000000 */
[----:B------:R-:W-:Y:S01]  /*3da0*/  VIADD R8, R8, 0x1 ;  /* 0x0000000108087836 */ /* 0x000fe20000000000 */
[----:B------:R-:W-:Y:S01]  /*3db0*/  @!PT LDS RZ, [RZ] ;  /* 0x00000000fffff984 */ /* 0x000fe20000000800 */
[----:B------:R-:W-:Y:S01]  /*3dc0*/  @!PT LDS RZ, [RZ] ;  /* 0x00000000fffff984 */ /* 0x000fe20000000800 */
[----:B------:R-:W-:Y:S01]  /*3dd0*/  @!PT LDS RZ, [RZ] ;  /* 0x00000000fffff984 */ /* 0x000fe20000000800 */
[----:B------:R-:W-:Y:S01]  /*3de0*/  @!PT LDS RZ, [RZ] ;  /* 0x00000000fffff984 */ /* 0x000fe20000000800 */
[----:B------:R2:W-:Y:S06]  /*3df0*/  MEMBAR.ALL.CTA ;  /* 0x0000000000007992 */ /* 0x0005ec0000008000 */
[----:B--2---:R-:W2:Y:S01]  /*3e00*/  FENCE.VIEW.ASYNC.S ;  /* 0x00000000000073c6 */ /* 0x004ea20000000000 */
[----:B------:R-:W-:-:S04]  /*3e10*/  PRMT R0, RZ, 0x654, R0 ;  /* 0x00000654ff007816 */ /* 0x000fc80000000000 */
[----:B--2---:R2:W-:Y:S01]  /*3e20*/  SYNCS.ARRIVE.TRANS64.RED.A1T0 RZ, [R0+URZ], RZ ;  /* 0x000000ff00ff79a7 */ /* 0x0045e200081004ff */
[----:B-1----:R-:W-:Y:S01]  /*3e30*/  LOP3.LUT P1, RZ, R6, 0x1, RZ, 0xc0, !PT ;  /* 0x0000000106ff7812 */ /* 0x002fe2000782c0ff */
[----:B--2---:R-:W-:-:S12]  /*3e40*/  BRA.U UP3, `(.L_x_75) ;  /* 0x0000000503087547 */ /* 0x004fd8000b800000 */
[----:B------:R-:W1:Y:S01]  /*3e50*/  LDCU UR4, c[0x0][0x38c] ;  /* 0x00007180ff0477ac */ /* 0x000e620008000800 */
[----:B------:R-:W-:Y:S02]  /*3e60*/  PLOP3.LUT P2, PT, PT, PT, PT, 0x80, 0x8 ;  /* 0x000000000008781c */ /* 0x000fe40003f4f070 */
[----:B------:R-:W-:Y:S01]  /*3e70*/  SHF.L.U32 R5, R9, 0x1f, RZ ;  /* 0x0000001f09057819 */ /* 0x000fe200000006ff */
[----:B------:R-:W-:Y:S02]  /*3e80*/  ULEA UR31, UR32, UR26, 0x3 ;  /* 0x0000001a201f7291 */ /* 0x000fe4000f8e18ff */
[----:B------:R-:W-:Y:S02]  /*3e90*/  ULEA UR11, UR32, UR44, 0x6 ;  /* 0x0000002c200b7291 */ /* 0x000fe4000f8e30ff */
[----:B-1----:R-:W-:-:S06]  /*3ea0*/  UISETP.GE.AND UP0, UPT, UR4, 0x1, UPT ;  /* 0x000000010400788c */ /* 0x002fcc000bf06270 */
[----:B------:R-:W-:-:S05]  /*3eb0*/  PLOP3.LUT P0, PT, PT, PT, UP0, 0x80, 0x8 ;  /* 0x000000000008781c */ /* 0x000fca0003f0f008 */
[----:B------:R-:W-:-:S08]  /*3ec0*/  @UP0 ULEA UR4, UR23, UR26, 0x3 ;  /* 0x0000001a17040291 */ /* 0x000fd0000f8e18ff */
[----:B------:R-:W-:-:S04]  /*3ed0*/  @P0 SHF.L.U32 R0, R2, 0x1f, RZ ;  /* 0x0000001f02000819 */ /* 0x000fc800000006ff */
[----:B------:R1:W2:Y:S01]  /*3ee0*/  @P0 SYNCS.PHASECHK.TRANS64.TRYWAIT P2, [UR4], R0 ;  /* 0x00000000ff0005a7 */ /* 0x0002a20008041104 */
[----:B------:R-:W3:Y:S02]  /*3ef0*/  SYNCS.PHASECHK.TRANS64.TRYWAIT P0, [UR31+0x120], R5 ;  /* 0x00012005ff0075a7 */ /* 0x000ee4000800111f */
[----:B-123--:R-:W-:Y:S05]  /*3f00*/  @!P0 BRA `(.L_x_76) ;  /* 0x0000005000108947 */ /* 0x00efea0003800000 */
.L_x_172:
[----:B------:R-:W-:Y:S01]  /*3f10*/  UMOV UR27, UR22 ;  /* 0x00000016001b7c82 */ /* 0x000fe20008000000 */
[----:B------:R-:W-:Y:S05]  /*3f20*/  BRA.U !UP0, `(.L_x_77) ;  /* 0x0000000108c07547 */ /* 0x000fea000b800000 */
[----:B------:R-:W-:Y:S02]  /*3f30*/  UIADD3 UR27, UPT, UPT, UR43, UR22, URZ ;  /* 0x000000162b1b7290 */ /* 0x000fe4000fffe0ff */
[----:B------:R-:W-:Y:S01]  /*3f40*/  UPLOP3.LUT UP2, UPT, UPT, UPT, UPT, 0x40, 0x4 ;  /* 0x000000000004789c */ /* 0x000fe20003f4e870 */
[----:B------:R-:W-:Y:S01]  /*3f50*/  UMOV UR24, UR33 ;  /* 0x0000002100187c82 */ /* 0x000fe20008000000 */
[----:B------:R-:W-:-:S09]  /*3f60*/  UMOV UR10, UR23 ;  /* 0x00000017000a7c82 */ /* 0x000fd20008000000 */
.L_x_80:
[----:B--2---:R-:W-:Y:S01]  /*3f70*/  ULEA UR5, UR10, UR26, 0x3 ;  /* 0x0000001a0a057291 */ /* 0x004fe2000f8e18ff */
[----:B---3--:R-:W-:Y:S11]  /*3f80*/  @P2 BRA `(.L_x_78) ;  /* 0x00000000000c2947 */ /* 0x008ff60003800000 */
[----:B-1----:R-:W-:Y:S04]  /*3f90*/  SHF.L.U32 R5, R2, 0x1f, RZ ;  /* 0x0000001f02057819 */ /* 0x002fe800000006ff */
[----:B------:R-:W1:Y:S02]  /*3fa0*/  SYNCS.PHASECHK.TRANS64.TRYWAIT P0, [UR5], R5 ;  /* 0x00000005ff0075a7 */ /* 0x000e640008001105 */
[----:B-1----:R-:W-:Y:S05]  /*3fb0*/  @!P0 BRA `(.L_x_79) ;  /* 0x0000004c00fc8947 */ /* 0x002fea0003800000 */
.L_x_78:
[----:B------:R-:W-:Y:S01]  /*3fc0*/  UISETP.NE.AND UP0, UPT, UR24, 0x1, UPT ;  /* 0x000000011800788c */ /* 0x000fe2000bf05270 */
[----:B------:R-:W-:Y:S01]  /*3fd0*/  PLOP3.LUT P2, PT, PT, PT, PT, 0x80, 0x8 ;  /* 0x000000000008781c */ /* 0x000fe20003f4f070 */
[----:B------:R-:W-:Y:S02]  /*3fe0*/  UIADD3 UR4, UPT, UPT, UR10, 0x1, URZ ;  /* 0x000000010a047890 */ /* 0x000fe4000fffe0ff */
[----:B------:R-:W-:Y:S02]  /*3ff0*/  UIADD3 UR25, UPT, UPT, UR5, 0x50, URZ ;  /* 0x0000005005197890 */ /* 0x000fe4000fffe0ff */
[----:B------:R-:W-:Y:S01]  /*4000*/  UISETP.NE.AND UP1, UPT, UR4, 0xa, UPT ;  /* 0x0000000a0400788c */ /* 0x000fe2000bf25270 */
[----:B------:R-:W-:Y:S01]  /*4010*/  PLOP3.LUT P0, PT, PT, PT, UP0, 0x80, 0x8 ;  /* 0x000000000008781c */ /* 0x000fe20003f0f008 */
[----:B------:R-:W-:Y:S02]  /*4020*/  UIADD3 UR22, UPT, UPT, UR22, 0x1, URZ ;  /* 0x0000000116167890 */ /* 0x000fe4000fffe0ff */
[----:B------:R-:W-:Y:S02]  /*4030*/  USEL UR6, URZ, 0x1, UP1 ;  /* 0x00000001ff067887 */ /* 0x000fe40008800000 */
[----:B------:R-:W-:Y:S02]  /*4040*/  USEL UR23, UR4, URZ, UP1 ;  /* 0x000000ff04177287 */ /* 0x000fe40008800000 */
[----:B------:R-:W-:Y:S02]  /*4050*/  UIADD3 UR24, UPT, UPT, UR24, -0x1, URZ ;  /* 0xffffffff18187890 */ /* 0x000fe4000fffe0ff */
[----:B------:R-:W-:Y:S01]  /*4060*/  @UP0 ULEA UR4, UR23, UR26, 0x3 ;  /* 0x0000001a17040291 */ /* 0x000fe2000f8e18ff */
[----:B------:R-:W-:Y:S01]  /*4070*/  LOP3.LUT R2, R2, UR6, RZ, 0x3c, !PT ;  /* 0x0000000602027c12 */ /* 0x000fe2000f8e3cff */
[----:B------:R-:W-:Y:S02]  /*4080*/  ULEA UR6, UR10, UR30, 0x8 ;  /* 0x0000001e0a067291 */ /* 0x000fe4000f8e40ff */
[----:B------:R-:W-:Y:S01]  /*4090*/  UISETP.NE.AND UP0, UPT, UR22, UR27, UPT ;  /* 0x0000001b1600728c */ /* 0x000fe2000bf05270 */
[----:B-1----:R-:W-:Y:S01]  /*40a0*/  @P0 SHF.L.U32 R0, R2, 0x1f, RZ ;  /* 0x0000001f02000819 */ /* 0x002fe200000006ff */
[----:B------:R-:W-:Y:S02]  /*40b0*/  UIADD3 UR20, UPT, UPT, UR6, 0x2, URZ ;  /* 0x0000000206147890 */ /* 0x000fe4000fffe0ff */
[----:B------:R-:W-:Y:S01]  /*40c0*/  UIADD3 UR16, UPT, UPT, UR6, 0x4, URZ ;  /* 0x0000000406107890 */ /* 0x000fe2000fffe0ff */
[----:B------:R2:W3:Y:S01]  /*40d0*/  @P0 SYNCS.PHASECHK.TRANS64.TRYWAIT P2, [UR4], R0 ;  /* 0x00000000ff0005a7 */ /* 0x0004e20008041104 */
[----:B------:R-:W-:Y:S02]  /*40e0*/  ULEA UR4, UR10, UR29, 0xa ;  /* 0x0000001d0a047291 */ /* 0x000fe4000f8e50ff */
[----:B------:R-:W-:Y:S02]  /*40f0*/  UIADD3 UR12, UPT, UPT, UR6, 0x6, URZ ;  /* 0x00000006060c7890 */ /* 0x000fe4000fffe0ff */
[----:B------:R-:W-:Y:S02]  /*4100*/  UIADD3 UR18, UPT, UPT, UR4, 0x2, URZ ;  /* 0x0000000204127890 */ /* 0x000fe4000fffe0ff */
[----:B------:R-:W-:Y:S02]  /*4110*/  UIADD3 UR14, UPT, UPT, UR4, 0x4, URZ ;  /* 0x00000004040e7890 */ /* 0x000fe4000fffe0ff */
[----:B------:R-:W-:Y:S01]  /*4120*/  UIADD3 UR8, UPT, UPT, UR4, 0x6, URZ ;  /* 0x0000000604087890 */ /* 0x000fe2000fffe0ff */
[----:B------:R-:W-:Y:S01]  /*4130*/  UMOV UR7, 0x40004040 ;  /* 0x4000404000077882 */ /* 0x000fe20000000000 */
[----:B------:R-:W-:Y:S01]  /*4140*/  UMOV UR5, 0x40004040 ;  /* 0x4000404000057882 */ /* 0x000fe20000000000 */
[----:B------:R-:W-:Y:S01]  /*4150*/  UMOV UR21, 0x40004040 ;  /* 0x4000404000157882 */ /* 0x000fe20000000000 */
[----:B------:R2:W-:Y:S01]  /*4160*/  UTCHMMA.2CTA gdesc[UR4], gdesc[UR6], tmem[UR11], tmem[UR40], idesc[UR41], UP2 ;  /* 0x00ff2806040075ea */ /* 0x0005e2000920000b */
[----:B------:R-:W-:Y:S01]  /*4170*/  UPLOP3.LUT UP2, UPT, UPT, UPT, UPT, 0x80, 0x8 ;  /* 0x000000000008789c */ /* 0x000fe20003f4f070 */
[----:B------:R-:W-:Y:S01]  /*4180*/  UMOV UR19, 0x40004040 ;  /* 0x4000404000137882 */ /* 0x000fe20000000000 */
[----:B------:R-:W-:Y:S01]  /*4190*/  UMOV UR17, 0x40004040 ;  /* 0x4000404000117882 */ /* 0x000fe20000000000 */
[----:B------:R2:W-:Y:S01]  /*41a0*/  UTCHMMA.2CTA gdesc[UR18], gdesc[UR20], tmem[UR11], tmem[UR38], idesc[UR39], UPT ;  /* 0x00ff2614120075ea */ /* 0x0005e2000ba0000b */
[----:B------:R-:W-:Y:S01]  /*41b0*/  UMOV UR15, 0x40004040 ;  /* 0x40004040000f7882 */ /* 0x000fe20000000000 */
[----:B------:R-:W-:Y:S01]  /*41c0*/  UMOV UR13, 0x40004040 ;  /* 0x40004040000d7882 */ /* 0x000fe20000000000 */
[----:B------:R-:W-:Y:S01]  /*41d0*/  UMOV UR9, 0x40004040 ;  /* 0x4000404000097882 */ /* 0x000fe20000000000 */
[----:B------:R2:W-:Y:S01]  /*41e0*/  UTCHMMA.2CTA gdesc[UR14], gdesc[UR16], tmem[UR11], tmem[UR36], idesc[UR37], UPT ;  /* 0x00ff24100e0075ea */ /* 0x0005e2000ba0000b */
[----:B------:R2:W-:Y:S01]  /*41f0*/  UTCHMMA.2CTA gdesc[UR8], gdesc[UR12], tmem[UR11], tmem[UR34], idesc[UR35], UPT ;  /* 0x00ff220c080075ea */ /* 0x0005e2000ba0000b */
[----:B------:R2:W-:Y:S01]  /*4200*/  UTCBAR.2CTA.MULTICAST [UR25], URZ, UR28 ;  /* 0x000000ff190073e9 */ /* 0x0005e2000820081c */
[----:B------:R-:W-:Y:S01]  /*4210*/  UMOV UR10, UR23 ;  /* 0x00000017000a7c82 */ /* 0x000fe20008000000 */
[----:B------:R-:W-:Y:S05]  /*4220*/  BRA.U UP0, `(.L_x_80) ;  /* 0xfffffffd00507547 */ /* 0x000fea000b83ffff */
.L_x_77:
[----:B--2---:R-:W-:Y:S01]  /*4230*/  UIADD3 UR4, UPT, UPT, UR31, 0x100, URZ ;  /* 0x000001001f047890 */ /* 0x004fe2000fffe0ff */
[----:B------:R-:W-:-:S08]  /*4240*/  UMOV UR22, UR27 ;  /* 0x0000001b00167c82 */ /* 0x000fd00008000000 */
[----:B------:R2:W-:Y:S01]  /*4250*/  UTCBAR.2CTA.MULTICAST [UR4], URZ, UR42 ;  /* 0x000000ff040073e9 */ /* 0x0005e2000820082a */
[----:B------:R-:W-:Y:S02]  /*4260*/  NOP ;  /* 0x0000000000007918 */ /* 0x000fe40000000000 */
.L_x_75:
[----:B--2---:R-:W-:Y:S01]  /*4270*/  UIADD3 UR4, UPT, UPT, UR32, 0x1, URZ ;  /* 0x0000000120047890 */ /* 0x004fe2000fffe0ff */
[----:B------:R-:W-:-:S03]  /*4280*/  ISETP.NE.AND P0, PT, R8, 0x2, PT ;  /* 0x000000020800780c */ /* 0x000fc60003f05270 */
[----:B------:R-:W-:Y:S01]  /*4290*/  UISETP.NE.AND UP0, UPT, UR4, 0x4, UPT ;  /* 0x000000040400788c */ /* 0x000fe2000bf05270 */
[----:B-1----:R-:W-:Y:S02]  /*42a0*/  SEL R0, RZ, 0x1, P0 ;  /* 0x00000001ff007807 */ /* 0x002fe40000000000 */
[----:B------:R-:W-:Y:S01]  /*42b0*/  SEL R8, R8, RZ, P0 ;  /* 0x000000ff08087207 */ /* 0x000fe20000000000 */
[----:B------:R-:W-:Y:S01]  /*42c0*/  USEL UR5, URZ, 0x1, UP0 ;  /* 0x00000001ff057887 */ /* 0x000fe20008000000 */
[----:B------:R-:W-:Y:S01]  /*42d0*/  LOP3.LUT R3, R3, R0, RZ, 0x3c, !PT ;  /* 0x0000000003037212 */ /* 0x000fe200078e3cff */
[----:B------:R-:W-:-:S04]  /*42e0*/  USEL UR32, UR4, URZ, UP0 ;  /* 0x000000ff04207287 */ /* 0x000fc80008000000 */
[----:B------:R-:W-:Y:S01]  /*42f0*/  LOP3.LUT R9, R9, UR5, RZ, 0x3c, !PT ;  /* 0x0000000509097c12 */ /* 0x000fe2000f8e3cff */
[----:B------:R-:W-:Y:S07]  /*4300*/  @P1 BRA `(.L_x_81) ;  /* 0xfffffff800881947 */ /* 0x000fee000383ffff */
[----:B------:R-:W1:Y:S01]  /*4310*/  S2UR UR8, SR_CgaCtaId ;  /* 0x00000000000879c3 */ /* 0x000e620000008800 */
[----:B------:R-:W-:Y:S01]  /*4320*/  ELECT P0, URZ, PT ;  /* 0x0000000000ff782f */ /* 0x000fe20003800000 */
[----:B------:R-:W-:Y:S01]  /*4330*/  HFMA2 R0, -RZ, RZ, 0, 5.9604644775390625e-08 ;  /* 0x00000001ff007431 */ /* 0x000fe200000001ff */
[----:B------:R-:W-:-:S05]  /*4340*/  UMOV UR4, 0x40 ;  /* 0x0000004000047882 */ /* 0x000fca0000000000 */
[----:B------:R-:W-:Y:S01]  /*4350*/  UVIRTCOUNT.DEALLOC.SMPOOL 0x80 ;  /* 0x000000800000784c */ /* 0x000fe20000000000 */
[----:B------:R-:W-:Y:S02]  /*4360*/  UISETP.NE.AND UP1, UPT, UR46, URZ, UPT ;  /* 0x000000ff2e00728c */ /* 0x000fe4000bf25270 */
[----:B-1----:R-:W-:-:S09]  /*4370*/  ULEA UR8, UR8, UR4, 0x18 ;  /* 0x0000000408087291 */ /* 0x002fd2000f8ec0ff */
[----:B------:R1:W-:Y:S01]  /*4380*/  @P0 STS.U8 [UR8+0x1c], R0 ;  /* 0x00001c00ff000988 */ /* 0x0003e20008000008 */
[----:B------:R-:W-:Y:S05]  /*4390*/  BRA.U UP1, `(.L_x_82) ;  /* 0x0000000101a07547 */ /* 0x000fea000b800000 */
[----:B------:R-:W-:Y:S01]  /*43a0*/  UIADD3 UR7, UPT, UPT, UR26, 0x120, URZ ;  /* 0x000001201a077890 */ /* 0x000fe2000fffe0ff */
[----:B------:R-:W-:-:S03]  /*43b0*/  SHF.L.U32 R3, R9, 0x1f, RZ ;  /* 0x0000001f09037819 */ /* 0x000fc600000006ff */
[----:B------:R-:W-:-:S09]  /*43c0*/  ULEA UR4, UR32, UR7, 0x3 ;  /* 0x0000000720047291 */ /* 0x000fd2000f8e18ff */
[----:B------:R-:W2:Y:S02]  /*43d0*/  SYNCS.PHASECHK.TRANS64.TRYWAIT P0, [UR4], R3 ;  /* 0x00000003ff0075a7 */ /* 0x000ea40008001104 */
[----:B--2---:R-:W-:Y:S05]  /*43e0*/  @!P0 BRA `(.L_x_83) ;  /* 0x0000004c00088947 */ /* 0x004fea0003800000 */
.L_x_175:
        /* <DEDUP_REMOVED lines=9> */
.L_x_177:
        /* <DEDUP_REMOVED lines=9> */
.L_x_179:
[----:B------:R-:W-:-:S04]  /*4510*/  UIADD3 UR4, UPT, UPT, UR4, 0x1, URZ ;  /* 0x0000000104047890 */ /* 0x000fc8000fffe0ff */
[----:B------:R-:W-:-:S04]  /*4520*/  UISETP.NE.AND UP0, UPT, UR4, 0x4, UPT ;  /* 0x000000040400788c */ /* 0x000fc8000bf05270 */
[----:B------:R-:W-:Y:S02]  /*4530*/  USEL UR5, URZ, 0x1, UP0 ;  /* 0x00000001ff057887 */ /* 0x000fe40008000000 */
[----:B------:R-:W-:-:S04]  /*4540*/  USEL UR4, UR4, URZ, UP0 ;  /* 0x000000ff04047287 */ /* 0x000fc80008000000 */
[----:B------:R-:W-:Y:S01]  /*4550*/  ULEA UR4, UR4, UR7, 0x3 ;  /* 0x0000000704047291 */ /* 0x000fe2000f8e18ff */
[----:B-1----:R-:W-:-:S04]  /*4560*/  LOP3.LUT R3, R2, UR5, RZ, 0x3c, !PT ;  /* 0x0000000502037c12 */ /* 0x002fc8000f8e3cff */
[----:B------:R-:W-:Y:S01]  /*4570*/  SHF.L.U32 R3, R3, 0x1f, RZ ;  /* 0x0000001f03037819 */ /* 0x000fe200000006ff */
[----:B------:R-:W-:-:S04]  /*4580*/  IMAD.U32 R0, RZ, RZ, UR4 ;  /* 0x00000004ff007e24 */ /* 0x000fc8000f8e00ff */
[----:B------:R1:W2:Y:S03]  /*4590*/  SYNCS.PHASECHK.TRANS64.TRYWAIT P0, [R0+URZ], R3 ;  /* 0x00000003000075a7 */ /* 0x0002a600080011ff */
[----:B--2---:R-:W-:Y:S05]  /*45a0*/  @!P0 NANOSLEEP.SYNCS 0x989680 ;  /* 0x009896800000895d */ /* 0x004fea0003900000 */
[----:B------:R-:W2:Y:S02]  /*45b0*/  @!P0 SYNCS.PHASECHK.TRANS64 P0, [R0+URZ], R3 ;  /* 0x00000003000085a7 */ /* 0x000ea400080010ff */
[----:B--2---:R-:W-:Y:S05]  /*45c0*/  @P0 BRA `(.L_x_86) ;  /* 0x0000000000200947 */ /* 0x004fea0003800000 */
.L_x_87:
[----:B--2---:R2:W4:Y:S02]  /*45d0*/  SYNCS.PHASECHK.TRANS64.TRYWAIT P0, [R0+URZ], R3 ;  /* 0x00000003000075a7 */ /* 0x00452400080011ff */
[----:B----4-:R-:W-:Y:S05]  /*45e0*/  @!P0 NANOSLEEP.SYNCS 0x989680 ;  /* 0x009896800000895d */ /* 0x010fea0003900000 */
[----:B------:R-:W4:Y:S02]  /*45f0*/  @!P0 SYNCS.PHASECHK.TRANS64 P0, [R0+URZ], R3 ;  /* 0x00000003000085a7 */ /* 0x000f2400080010ff */
[----:B----4-:R-:W-:Y:S05]  /*4600*/  @!P0 BRA `(.L_x_87) ;  /* 0xfffffffc00f08947 */ /* 0x010fea000383ffff */
[----:B------:R-:W-:Y:S05]  /*4610*/  BRA `(.L_x_86) ;  /* 0x00000000000c7947 */ /* 0x000fea0003800000 */
.L_x_82:
[----:B------:R-:W-:-:S04]  /*4620*/  UIADD3 UR4, UPT, UPT, UR26, 0x160, URZ ;  /* 0x000001601a047890 */ /* 0x000fc8000fffe0ff */
[----:B------:R-:W-:-:S09]  /*4630*/  UPRMT UR4, UR45, 0x654, UR4 ;  /* 0x000006542d047896 */ /* 0x000fd20008000004 */
[----:B------:R-:W-:Y:S03]  /*4640*/  SYNCS.ARRIVE.TRANS64.RED.A1T0 RZ, [UR4], RZ ;  /* 0x000000ffffff79a7 */ /* 0x000fe60008100404 */
.L_x_86:
[----:B-12---:R-:W-:Y:S01]  /*4650*/  SHF.L.U32 R3, RZ, 0x1f, RZ ;  /* 0x0000001fff037819 */ /* 0x006fe200000006ff */
[----:B------:R-:W-:Y:S01]  /*4660*/  UIADD3 UR4, UPT, UPT, UR26, 0x160, URZ ;  /* 0x000001601a047890 */ /* 0x000fe2000fffe0ff */
[----:B------:R-:W-:Y:S02]  /*4670*/  PLOP3.LUT P0, PT, PT, PT, UP1, 0x80, 0x8 ;  /* 0x000000000008781c */ /* 0x000fe40003f0f018 */
[----:B------:R-:W1:Y:S02]  /*4680*/  SYNCS.PHASECHK.TRANS64.TRYWAIT P1, [UR26+0x160], R3 ;  /* 0x00016003ff0075a7 */ /* 0x000e64000802111a */
[----:B-1----:R-:W-:Y:S09]  /*4690*/  @!P1 BRA `(.L_x_88) ;  /* 0x0000004800a49947 */ /* 0x002ff20003800000 */
.L_x_181:
[----:B------:R-:W-:Y:S01]  /*46a0*/  @!UP1 UPRMT UR4, UR45, 0x654, UR4 ;  /* 0x000006542d049896 */ /* 0x000fe20008000004 */
[----:B------:R-:W-:Y:S01]  /*46b0*/  UMOV UR5, 0xffff ;  /* 0x0000ffff00057882 */ /* 0x000fe20000000000 */
[----:B------:R-:W-:-:S07]  /*46c0*/  UMOV UR6, 0x1 ;  /* 0x0000000100067882 */ /* 0x000fce0000000000 */
[----:B------:R-:W-:Y:S01]  /*46d0*/  @!P0 SYNCS.ARRIVE.TRANS64.RED.A1T0 RZ, [UR4], RZ ;  /* 0x000000ffffff89a7 */ /* 0x000fe20008100404 */
[----:B------:R-:W-:Y:S01]  /*46e0*/  NOP ;  /* 0x0000000000007918 */ /* 0x000fe20000000000 */
[----:B-1----:R-:W1:Y:S01]  /*46f0*/  LDS R0, [UR8+0x14] ;  /* 0x00001408ff007984 */ /* 0x002e620008000800 */
[----:B------:R-:W-:-:S04]  /*4700*/  ULOP3.LUT UR4, UR44, 0xffff, URZ, 0xc0, !UPT ;  /* 0x0000ffff2c047892 */ /* 0x000fc8000f8ec0ff */
[----:B------:R-:W-:-:S04]  /*4710*/  USHF.R.U32.HI UR4, URZ, 0x5, UR4 ;  /* 0x00000005ff047899 */ /* 0x000fc80008011604 */
[----:B------:R-:W-:Y:S02]  /*4720*/  USHF.L.U32 UR5, UR5, UR4, URZ ;  /* 0x0000000405057299 */ /* 0x000fe400080006ff */
[----:B------:R-:W-:-:S04]  /*4730*/  USHF.L.U32 UR4, UR6, UR4, URZ ;  /* 0x0000000406047299 */ /* 0x000fc800080006ff */
[----:B-1----:R-:W-:-:S04]  /*4740*/  LOP3.LUT R0, R0, UR5, RZ, 0xc0, !PT ;  /* 0x0000000500007c12 */ /* 0x002fc8000f8ec0ff */
[----:B------:R-:W-:-:S13]  /*4750*/  ISETP.NE.AND P0, PT, R0, UR5, PT ;  /* 0x0000000500007c0c */ /* 0x000fda000bf05270 */
[----:B------:R-:W-:Y:S05]  /*4760*/  @P0 BRA `(.L_x_89) ;  /* 0x0000000000580947 */ /* 0x000fea0003800000 */
[----:B------:R-:W1:Y:S02]  /*4770*/  LDS R0, [UR8+0x18] ;  /* 0x00001808ff007984 */ /* 0x000e640008000800 */
[----:B-1----:R-:W-:-:S04]  /*4780*/  LOP3.LUT R0, R0, UR4, RZ, 0xc0, !PT ;  /* 0x0000000400007c12 */ /* 0x002fc8000f8ec0ff */
[----:B------:R-:W-:-:S13]  /*4790*/  ISETP.NE.AND P0, PT, R0, UR4, PT ;  /* 0x0000000400007c0c */ /* 0x000fda000bf05270 */
[----:B------:R-:W-:Y:S05]  /*47a0*/  @P0 BRA `(.L_x_90) ;  /* 0x00000000003c0947 */ /* 0x000fea0003800000 */
[----:B------:R-:W1:Y:S01]  /*47b0*/  S2R R2, SR_LANEID ;  /* 0x0000000000027919 */ /* 0x000e620000000000 */
[----:B------:R-:W-:Y:S01]  /*47c0*/  ULOP3.LUT UR5, URZ, UR5, URZ, 0x33, !UPT ;  /* 0x00000005ff057292 */ /* 0x000fe2000f8e33ff */
[----:B------:R-:W-:Y:S01]  /*47d0*/  LOP3.LUT R4, RZ, UR4, RZ, 0x33, !PT ;  /* 0x00000004ff047c12 */ /* 0x000fe2000f8e33ff */
[----:B------:R-:W-:Y:S02]  /*47e0*/  VOTEU.ANY UR4, UPT, PT ;  /* 0x0000000000047886 */ /* 0x000fe400038e0100 */
[----:B------:R-:W-:Y:S01]  /*47f0*/  UFLO.U32 UR4, UR4 ;  /* 0x00000004000472bd */ /* 0x000fe200080e0000 */
[----:B------:R-:W2:Y:S01]  /*4800*/  REDUX UR6, R4 ;  /* 0x00000000040673c4 */ /* 0x000ea20000000000 */
[----:B------:R-:W-:-:S06]  /*4810*/  IMAD.U32 R0, RZ, RZ, UR5 ;  /* 0x00000005ff007e24 */ /* 0x000fcc000f8e00ff */
[----:B------:R4:W-:Y:S01]  /*4820*/  UTCATOMSWS.AND URZ, UR5 ;  /* 0x0000000500ff79e3 */ /* 0x0009e20008000000 */
[----:B------:R-:W3:Y:S01]  /*4830*/  REDUX UR7, R0 ;  /* 0x00000000000773c4 */ /* 0x000ee20000000000 */
[----:B-1----:R-:W-:Y:S01]  /*4840*/  ISETP.EQ.U32.AND P0, PT, R2, UR4, PT ;  /* 0x0000000402007c0c */ /* 0x002fe2000bf02070 */
[----:B--2---:R-:W-:Y:S01]  /*4850*/  IMAD.U32 R2, RZ, RZ, UR6 ;  /* 0x00000006ff027e24 */ /* 0x004fe2000f8e00ff */
[----:B---3--:R-:W-:-:S11]  /*4860*/  MOV R3, UR7 ;  /* 0x0000000700037c02 */ /* 0x008fd60008000f00 */
[----:B------:R4:W-:Y:S04]  /*4870*/  @P0 ATOMS.AND RZ, [UR8+0x14], R3 ;  /* 0x00001403ffff098c */ /* 0x0009e8000a800008 */
[----:B------:R4:W-:Y:S01]  /*4880*/  @P0 ATOMS.AND RZ, [UR8+0x18], R2 ;  /* 0x00001802ffff098c */ /* 0x0009e2000a800008 */
[----:B------:R-:W-:Y:S05]  /*4890*/  BRA `(.L_x_91) ;  /* 0x0000000000147947 */ /* 0x000fea0003800000 */
.L_x_90:
[----:B------:R-:W-:Y:S02]  /*48a0*/  MOV R2, 0x48c0 ;  /* 0x000048c000027802 */ /* 0x000fe40000000f00 */
[----:B---3-5:R-:W-:Y:S05]  /*48b0*/  CALL.REL.NOINC `($__internal_0_$__cuda_sm10x_tcgen05_guardrail_trap_col_being_dealloced_not_returned_by_alloc) ;  /* 0x0000004c00107944 */ /* 0x028fea0003c00000 */
[----:B------:R-:W-:Y:S05]  /*48c0*/  BRA `(.L_x_91) ;  /* 0x0000000000087947 */ /* 0x000fea0003800000 */
.L_x_89:
[----:B------:R-:W-:Y:S02]  /*48d0*/  MOV R2, 0x48f0 ;  /* 0x000048f000027802 */ /* 0x000fe40000000f00 */
[----:B---3-5:R-:W-:Y:S05]  /*48e0*/  CALL.REL.NOINC `($__internal_2_$__cuda_sm10x_tcgen05_guardrail_trap_unallocated_columns_being_dealloced) ;  /* 0x0000004c001c7944 */ /* 0x028fea0003c00000 */
.L_x_91:
[----:B------:R-:W-:Y:S01]  /*48f0*/  NOP ;  /* 0x0000000000007918 */ /* 0x000fe20000000000 */
[----:B----4-:R-:W-:Y:S05]  /*4900*/  EXIT ;  /* 0x000000000000794d */ /* 0x010fea0003800000 */
.L_x_62:
[----:B------:R-:W-:-:S09]  /*4910*/  UISETP.NE.OR UP0, UPT, UR13, 0x3, !UP3 ;  /* 0x000000030d00788c */ /* 0x000fd2000df05670 */
[----:B------:R-:W-:Y:S05]  /*4920*/  BRA.U UP0, `(.L_x_92) ;  /* 0x0000000d00fc7547 */ /* 0x000fea000b800000 */
[----:B------:R-:W1:Y:S01]  /*4930*/  S2UR UR6, SR_CgaCtaId ;  /* 0x00000000000679c3 */ /* 0x000e620000008800 */
[----:B------:R-:W2:Y:S01]  /*4940*/  LDCU UR33, c[0x0][0x370] ;  /* 0x00006e00ff2177ac */ /* 0x000ea20008000800 */
[----:B------:R-:W-:Y:S02]  /*4950*/  HFMA2 R13, -RZ, RZ, 0, 0 ;  /* 0x00000000ff0d7431 */ /* 0x000fe400000001ff */
[----:B------:R-:W-:Y:S01]  /*4960*/  IMAD.MOV.U32 R15, RZ, RZ, 0x1 ;  /* 0x00000001ff0f7424 */ /* 0x000fe200078e00ff */
[----:B------:R-:W-:Y:S01]  /*4970*/  MOV R7, 0x2000 ;  /* 0x0000200000077802 */ /* 0x000fe20000000f00 */
[----:B------:R-:W2:Y:S01]  /*4980*/  LDCU.128 UR28, c[0x0][0xb10] ;  /* 0x00016200ff1c77ac */ /* 0x000ea20008000c00 */
[----:B------:R-:W-:Y:S01]  /*4990*/  IMAD.MOV.U32 R14, RZ, RZ, RZ ;  /* 0x000000ffff0e7224 */ /* 0x000fe200078e00ff */
[----:B------:R-:W3:Y:S01]  /*49a0*/  LDC.64 R16, c[0x0][0x348] ;  /* 0x0000d200ff107b82 */ /* 0x000ee20000000a00 */
[----:B------:R-:W4:Y:S01]  /*49b0*/  LDCU UR27, c[0x0][0x374] ;  /* 0x00006e80ff1b77ac */ /* 0x000f220008000800 */
[----:B------:R-:W4:Y:S06]  /*49c0*/  LDCU UR15, c[0x0][0xb0c] ;  /* 0x00016180ff0f77ac */ /* 0x000f2c0008000800 */
[----:B------:R-:W3:Y:S01]  /*49d0*/  LDC.64 R2, c[0x0][0x888] ;  /* 0x00022200ff027b82 */ /* 0x000ee20000000a00 */
[----:B------:R-:W4:Y:S01]  /*49e0*/  LDCU UR38, c[0x0][0xb20] ;  /* 0x00016400ff2677ac */ /* 0x000f220008000800 */
[----:B------:R-:W4:Y:S06]  /*49f0*/  LDCU UR4, c[0x0][0xb30] ;  /* 0x00016600ff0477ac */ /* 0x000f2c0008000800 */
[----:B------:R-:W3:Y:S01]  /*4a00*/  LDC.64 R4, c[0x0][0x890] ;  /* 0x00022400ff047b82 */ /* 0x000ee20000000a00 */
[----:B------:R-:W-:Y:S01]  /*4a10*/  UMOV UR24, 0x400 ;  /* 0x0000040000187882 */ /* 0x000fe20000000000 */
[----:B------:R-:W-:-:S02]  /*4a20*/  UPLOP3.LUT UP3, UPT, UPT, UPT, UPT, 0x40, 0x4 ;  /* 0x000000000004789c */ /* 0x000fc40003f6e870 */
[----:B-1----:R-:W-:Y:S02]  /*4a30*/  ULEA UR24, UR6, UR24, 0x18 ;  /* 0x0000001806187291 */ /* 0x002fe4000f8ec0ff */
[----:B--2---:R-:W-:Y:S02]  /*4a40*/  UIMAD.WIDE.U32 UR6, UR33, UR28, URZ ;  /* 0x0000001c210672a5 */ /* 0x004fe4000f8e00ff */
[----:B----4-:R-:W-:Y:S02]  /*4a50*/  UIMAD.WIDE.U32 UR8, UR27, UR31, URZ ;  /* 0x0000001f1b0872a5 */ /* 0x010fe4000f8e00ff */
[----:B------:R-:W-:Y:S02]  /*4a60*/  UISETP.GE.AND UP0, UPT, UR40, 0x1, UPT ;  /* 0x000000012800788c */ /* 0x000fe4000bf06270 */
[----:B------:R-:W-:Y:S01]  /*4a70*/  UISETP.NE.AND UP4, UPT, UR40, 0x1, UPT ;  /* 0x000000012800788c */ /* 0x000fe2000bf85270 */
[----:B------:R-:W-:Y:S02]  /*4a80*/  UMOV UR6, UR7 ;  /* 0x0000000700067c82 */ /* 0x000fe40008000000 */
[----:B------:R-:W-:Y:S01]  /*4a90*/  UMOV UR34, UR9 ;  /* 0x0000000900227c82 */ /* 0x000fe20008000000 */
[----:B------:R-:W1:Y:S01]  /*4aa0*/  LDCU.64 UR16, c[0x0][0xb28] ;  /* 0x00016500ff1077ac */ /* 0x000e620008000a00 */
[----:B------:R-:W-:-:S02]  /*4ab0*/  UISETP.NE.AND UP6, UPT, UR15, 0x1, UPT ;  /* 0x000000010f00788c */ /* 0x000fc4000bfc5270 */
[----:B------:R-:W-:Y:S02]  /*4ac0*/  UISETP.NE.AND UP5, UPT, UR30, 0x1, UPT ;  /* 0x000000011e00788c */ /* 0x000fe4000bfa5270 */
[----:B------:R-:W-:Y:S02]  /*4ad0*/  USHF.R.U32.HI UR35, URZ, UR29, UR6 ;  /* 0x0000001dff237299 */ /* 0x000fe40008011606 */
[----:B------:R-:W-:Y:S02]  /*4ae0*/  USHF.R.U32.HI UR34, URZ, UR38, UR34 ;  /* 0x00000026ff227299 */ /* 0x000fe40008011622 */
[----:B------:R-:W-:Y:S01]  /*4af0*/  UISETP.NE.AND UP2, UPT, UR4, 0x1, UPT ;  /* 0x000000010400788c */ /* 0x000fe2000bf45270 */
[----:B------:R-:W-:-:S10]  /*4b00*/  UMOV UR12, URZ ;  /* 0x000000ff000c7c82 */ /* 0x000fd40008000000 */
.L_x_101:
[C---:B------:R-:W-:Y:S02]  /*4b10*/  LEA R12, R14.reuse, UR24, 0x3 ;  /* 0x000000180e0c7c11 */ /* 0x040fe4000f8e18ff */
[----:B------:R-:W-:Y:S02]  /*4b20*/  SHF.L.U32 R9, R13, 0x1f, RZ ;  /* 0x0000001f0d097819 */ /* 0x000fe400000006ff */
[----:B------:R-:W-:Y:S02]  /*4b30*/  LEA R10, R14, UR24, 0x4 ;  /* 0x000000180e0a7c11 */ /* 0x000fe4000f8e20ff */
[----:B------:R-:W2:Y:S02]  /*4b40*/  SYNCS.PHASECHK.TRANS64.TRYWAIT P0, [R12+URZ+0xe0], R9 ;  /* 0x0000e0090c0075a7 */ /* 0x000ea400080011ff */
[----:B--2-4-:R-:W-:Y:S05]  /*4b50*/  @!P0 BRA `(.L_x_93) ;  /* 0x00000044008c8947 */ /* 0x014fea0003800000 */
.L_x_182:
[----:B--2---:R-:W2:Y:S01]  /*4b60*/  LDS.128 R8, [R10+0x170] ;  /* 0x000170000a087984 */ /* 0x004ea20000000c00 */
[----:B------:R-:W-:Y:S01]  /*4b70*/  UISETP.GE.AND UP0, UPT, UR40, 0x1, UPT ;  /* 0x000000012800788c */ /* 0x000fe2000bf06270 */
[----:B------:R-:W-:Y:S01]  /*4b80*/  @!PT LDS RZ, [RZ] ;  /* 0x00000000fffff984 */ /* 0x000fe20000000800 */
[----:B------:R-:W-:Y:S01]  /*4b90*/  @!PT LDS RZ, [RZ] ;  /* 0x00000000fffff984 */ /* 0x000fe20000000800 */
[----:B------:R-:W-:Y:S01]  /*4ba0*/  @!PT LDS RZ, [RZ] ;  /* 0x00000000fffff984 */ /* 0x000fe20000000800 */
[----:B------:R-:W-:Y:S01]  /*4bb0*/  @!PT LDS RZ, [RZ] ;  /* 0x00000000fffff984 */ /* 0x000fe20000000800 */
[----:B------:R4:W-:Y:S06]  /*4bc0*/  MEMBAR.ALL.CTA ;  /* 0x0000000000007992 */ /* 0x0009ec0000008000 */
[----:B----4-:R-:W4:Y:S01]  /*4bd0*/  FENCE.VIEW.ASYNC.S ;  /* 0x00000000000073c6 */ /* 0x010f220000000000 */
[----:B--2---:R-:W-:Y:S11]  /*4be0*/  LOP3.LUT P0, RZ, R10, 0x1, RZ, 0xc0, !PT ;  /* 0x000000010aff7812 */ /* 0x004ff6000780c0ff */
[----:B------:R-:W-:Y:S02]  /*4bf0*/  @!UPT UIADD3 URZ, UPT, UPT, URZ, URZ, URZ ;  /* 0x000000fffffff290 */ /* 0x000fe4000fffe0ff */
[----:B----4-:R-:W-:Y:S01]  /*4c00*/  VOTEU.ANY UP1, P0 ;  /* 0x0000000000ff7886 */ /* 0x010fe20000020100 */
[----:B------:R-:W-:Y:S11]  /*4c10*/  PLOP3.LUT P0, PT, PT, PT, UP1, 0x80, 0x8 ;  /* 0x000000000008781c */ /* 0x000ff60003f0f018 */
[----:B------:R-:W-:Y:S02]  /*4c20*/  @!UPT UIADD3 URZ, UPT, UPT, URZ, URZ, URZ ;  /* 0x000000fffffff290 */ /* 0x000fe4000fffe0ff */
[----:B------:R-:W-:Y:S02]  /*4c30*/  @P0 SHF.R.U32.HI R0, RZ, 0x10, R9 ;  /* 0x00000010ff000819 */ /* 0x000fe40000011609 */
[----:B------:R-:W-:Y:S02]  /*4c40*/  @P0 MOV R6, R8 ;  /* 0x0000000800060202 */ /* 0x000fe40000000f00 */
[----:B------:R-:W-:Y:S01]  /*4c50*/  @P0 R2UR UR4, R0 ;  /* 0x00000000000402ca */ /* 0x000fe200000e0000 */
[----:B------:R-:W-:Y:S01]  /*4c60*/  VIADD R0, R12, 0xf0 ;  /* 0x000000f00c007836 */ /* 0x000fe20000000000 */
[----:B------:R-:W-:Y:S02]  /*4c70*/  @P0 LOP3.LUT R8, R9, 0xffff, RZ, 0xc0, !PT ;  /* 0x0000ffff09080812 */ /* 0x000fe400078ec0ff */
[----:B------:R-:W-:Y:S02]  /*4c80*/  @P0 R2UR UR6, R6 ;  /* 0x00000000060602ca */ /* 0x000fe400000e0000 */
[----:B------:R-:W-:Y:S02]  /*4c90*/  PRMT R0, RZ, 0x654, R0 ;  /* 0x00000654ff007816 */ /* 0x000fe40000000000 */
[----:B------:R-:W-:Y:S02]  /*4ca0*/  @P0 R2UR UR5, R8 ;  /* 0x00000000080502ca */ /* 0x000fe400000e0000 */
[----:B------:R2:W-:Y:S03]  /*4cb0*/  SYNCS.ARRIVE.TRANS64.RED.A1T0 RZ, [R0+URZ], RZ ;  /* 0x000000ff00ff79a7 */ /* 0x0005e600081004ff */
[----:B------:R-:W-:Y:S04]  /*4cc0*/  @UP1 UMOV UR26, UR4 ;  /* 0x00000004001a1c82 */ /* 0x000fe80008000000 */
[----:B------:R-:W-:Y:S04]  /*4cd0*/  @UP1 UMOV UR14, UR6 ;  /* 0x00000006000e1c82 */ /* 0x000fe80008000000 */
[----:B------:R-:W-:Y:S01]  /*4ce0*/  @UP1 UMOV UR13, UR5 ;  /* 0x00000005000d1c82 */ /* 0x000fe20008000000 */
[----:B------:R-:W-:Y:S05]  /*4cf0*/  BRA.U !UP0, `(.L_x_94) ;  /* 0x0000000108a47547 */ /* 0x000fea000b800000 */
[----:B------:R-:W-:Y:S02]  /*4d00*/  UIMAD.WIDE.U32 UR8, UR13, UR31, URZ ;  /* 0x0000001f0d0872a5 */ /* 0x000fe4000f8e00ff */
[----:B------:R-:W-:Y:S02]  /*4d10*/  UIMAD.WIDE.U32 UR10, UR14, UR28, URZ ;  /* 0x0000001c0e0a72a5 */ /* 0x000fe4000f8e00ff */
[----:B------:R-:W-:Y:S02]  /*4d20*/  USEL UR4, UR27, UR34, !UP5 ;  /* 0x000000221b047287 */ /* 0x000fe4000e800000 */
[----:B------:R-:W-:Y:S02]  /*4d30*/  USEL UR7, UR33, UR35, !UP6 ;  /* 0x0000002321077287 */ /* 0x000fe4000f000000 */
[----:B-1----:R-:W-:Y:S02]  /*4d40*/  UIMAD.WIDE.U32 UR18, UR4, UR16, URZ ;  /* 0x00000010041272a5 */ /* 0x002fe4000f8e00ff */
[----:B------:R-:W-:Y:S01]  /*4d50*/  UIMAD.WIDE.U32 UR20, UR7, UR16, URZ ;  /* 0x00000010071472a5 */ /* 0x000fe2000f8e00ff */
[----:B------:R-:W-:Y:S02]  /*4d60*/  UMOV UR5, UR9 ;  /* 0x0000000900057c82 */ /* 0x000fe40008000000 */
[----:B------:R-:W-:Y:S03]  /*4d70*/  USHF.R.U32.HI UR6, URZ, UR38, UR5 ;  /* 0x00000026ff067299 */ /* 0x000fe60008011605 */
[----:B------:R-:W-:Y:S01]  /*4d80*/  UMOV UR5, UR11 ;  /* 0x0000000b00057c82 */ /* 0x000fe20008000000 */
[----:B------:R-:W-:Y:S02]  /*4d90*/  USEL UR6, UR13, UR6, !UP5 ;  /* 0x000000060d067287 */ /* 0x000fe4000e800000 */
[----:B------:R-:W-:Y:S02]  /*4da0*/  USHF.R.U32.HI UR8, URZ, UR29, UR5 ;  /* 0x0000001dff087299 */ /* 0x000fe40008011605 */
[----:B------:R-:W-:Y:S01]  /*4db0*/  UIMAD.WIDE.U32 UR10, UR6, UR16, URZ ;  /* 0x00000010060a72a5 */ /* 0x000fe2000f8e00ff */
[----:B------:R-:W-:Y:S02]  /*4dc0*/  UMOV UR5, UR19 ;  /* 0x0000001300057c82 */ /* 0x000fe40008000000 */
[----:B------:R-:W-:Y:S03]  /*4dd0*/  @UP4 USHF.R.U32.HI UR4, URZ, UR17, UR5 ;  /* 0x00000011ff044299 */ /* 0x000fe60008011605 */
[----:B------:R-:W-:Y:S01]  /*4de0*/  UMOV UR5, UR21 ;  /* 0x0000001500057c82 */ /* 0x000fe20008000000 */
[----:B------:R-:W-:Y:S02]  /*4df0*/  UIMAD UR4, UR40, UR4, URZ ;  /* 0x00000004280472a4 */ /* 0x000fe4000f8e02ff */
[----:B------:R-:W-:Y:S02]  /*4e00*/  @UP4 USHF.R.U32.HI UR7, URZ, UR17, UR5 ;  /* 0x00000011ff074299 */ /* 0x000fe40008011605 */
[----:B------:R-:W-:Y:S02]  /*4e10*/  USEL UR5, UR14, UR8, !UP6 ;  /* 0x000000080e057287 */ /* 0x000fe4000f000000 */
[----:B------:R-:W-:Y:S02]  /*4e20*/  UIMAD UR8, UR40, UR7, URZ ;  /* 0x00000007280872a4 */ /* 0x000fe4000f8e02ff */
[----:B------:R-:W-:Y:S03]  /*4e30*/  UISETP.GE.AND UP0, UPT, UR6, UR4, UPT ;  /* 0x000000040600728c */ /* 0x000fe6000bf06270 */
[----:B------:R-:W-:Y:S01]  /*4e40*/  UMOV UR4, UR11 ;  /* 0x0000000b00047c82 */ /* 0x000fe20008000000 */
[----:B------:R-:W-:Y:S02]  /*4e50*/  UISETP.GE.OR UP0, UPT, UR5, UR8, UP0 ;  /* 0x000000080500728c */ /* 0x000fe40008706670 */
[----:B------:R-:W-:Y:S02]  /*4e60*/  USHF.R.U32.HI UR4, URZ, UR17, UR4 ;  /* 0x00000011ff047299 */ /* 0x000fe40008011604 */
[----:B------:R-:W-:Y:S02]  /*4e70*/  UIMAD.WIDE.U32 UR8, UR5, UR16, URZ ;  /* 0x00000010050872a5 */ /* 0x000fe4000f8e00ff */
[----:B------:R-:W-:Y:S04]  /*4e80*/  USEL UR10, UR6, UR4, !UP4 ;  /* 0x00000004060a7287 */ /* 0x000fe8000e000000 */
[----:B------:R-:W-:Y:S01]  /*4e90*/  UIADD3 UR11, UPT, UPT, -UR10, URZ, URZ ;  /* 0x000000ff0a0b7290 */ /* 0x000fe2000fffe1ff */
[----:B------:R-:W-:Y:S02]  /*4ea0*/  @!UP0 UMOV UR4, UR9 ;  /* 0x0000000900048c82 */ /* 0x000fe40008000000 */
[----:B------:R-:W-:Y:S02]  /*4eb0*/  @!UP0 USHF.R.U32.HI UR4, URZ, UR17, UR4 ;  /* 0x00000011ff048299 */ /* 0x000fe40008011604 */
[----:B------:R-:W-:Y:S02]  /*4ec0*/  UIMAD UR8, UR40, UR11, UR6 ;  /* 0x0000000b280872a4 */ /* 0x000fe4000f8e0206 */
[----:B------:R-:W-:Y:S04]  /*4ed0*/  @!UP0 USEL UR4, UR5, UR4, !UP4 ;  /* 0x0000000405048287 */ /* 0x000fe8000e000000 */
[----:B------:R-:W-:Y:S02]  /*4ee0*/  @!UP0 UIMAD UR8, UR7, UR8, UR4 ;  /* 0x00000008070882a4 */ /* 0x000fe4000f8e0204 */
[----:B------:R-:W-:Y:S02]  /*4ef0*/  @!UP0 UIADD3 UR9, UPT, UPT, UR10, -UR4, URZ ;  /* 0x800000040a098290 */ /* 0x000fe4000fffe0ff */
[----:B------:R-:W-:Y:S02]  /*4f00*/  UIADD3 UR4, UPT, UPT, -UR5, URZ, URZ ;  /* 0x000000ff05047290 */ /* 0x000fe4000fffe1ff */
[----:B------:R-:W-:Y:S02]  /*4f10*/  UIADD3 UR7, UPT, UPT, -UR6, URZ, URZ ;  /* 0x000000ff06077290 */ /* 0x000fe4000fffe1ff */
[----:B------:R-:W-:Y:S02]  /*4f20*/  @!UP0 UIMAD UR6, UR9, UR40, UR5 ;  /* 0x00000028090682a4 */ /* 0x000fe4000f8e0205 */
[----:B------:R-:W-:Y:S02]  /*4f30*/  UIMAD UR14, UR15, UR4, UR14 ;  /* 0x000000040f0e72a4 */ /* 0x000fe4000f8e020e */
[----:B------:R-:W-:Y:S01]  /*4f40*/  UIMAD UR13, UR30, UR7, UR13 ;  /* 0x000000071e0d72a4 */ /* 0x000fe2000f8e020d */
[----:B------:R-:W-:Y:S02]  /*4f50*/  @!UP0 UMOV UR5, UR8 ;  /* 0x0000000800058c82 */ /* 0x000fe40008000000 */
[----:B------:R-:W-:Y:S02]  /*4f60*/  UIMAD UR14, UR5, UR15, UR14 ;  /* 0x0000000f050e72a4 */ /* 0x000fe4000f8e020e */
[----:B------:R-:W-:Y:S11]  /*4f70*/  UIMAD UR13, UR6, UR30, UR13 ;  /* 0x0000001e060d72a4 */ /* 0x000ff6000f8e020d */
[----:B------:R-:W-:Y:S01]  /*4f80*/  @!UPT UIADD3 URZ, UPT, UPT, URZ, URZ, URZ ;  /* 0x000000fffffff290 */ /* 0x000fe2000fffe0ff */
.L_x_94:
[----:B------:R-:W4:Y:S01]  /*4f90*/  @!UP2 LDCU.128 UR20, c[0x0][0xb10] ;  /* 0x00016200ff14a7ac */ /* 0x000f220008000c00 */
[C---:B---3--:R-:W-:Y:S02]  /*4fa0*/  ISETP.NE.U32.AND P1, PT, R4.reuse, RZ, PT ;  /* 0x000000ff0400720c */ /* 0x048fe40003f25070 */
[----:B------:R-:W-:Y:S02]  /*4fb0*/  ISETP.NE.U32.AND P0, PT, R4, RZ, PT ;  /* 0x000000ff0400720c */ /* 0x000fe40003f05070 */
[C---:B------:R-:W-:Y:S02]  /*4fc0*/  ISETP.NE.AND.EX P1, PT, R5.reuse, RZ, PT, P1 ;  /* 0x000000ff0500720c */ /* 0x040fe40003f25310 */
[----:B------:R-:W-:Y:S01]  /*4fd0*/  ISETP.NE.AND.EX P0, PT, R5, RZ, PT, P0 ;  /* 0x000000ff0500720c */ /* 0x000fe20003f05300 */
[----:B------:R-:W3:Y:S01]  /*4fe0*/  @!UP2 LDCU UR5, c[0x0][0xb0c] ;  /* 0x00016180ff05a7ac */ /* 0x000ee20008000800 */
[----:B------:R-:W-:Y:S02]  /*4ff0*/  USHF.L.U32 UR11, UR25, 0x7, URZ ;  /* 0x00000007190b7899 */ /* 0x000fe400080006ff */
[----:B------:R-:W-:Y:S02]  /*5000*/  USHF.L.U32 UR10, UR32, 0x6, URZ ;  /* 0x00000006200a7899 */ /* 0x000fe400080006ff */
[----:B----4-:R-:W-:Y:S07]  /*5010*/  UIMAD.WIDE.U32 UR6, UR14, UR20, URZ ;  /* 0x000000140e0672a5 */ /* 0x010fee000f8e00ff */
[----:B------:R-:W-:Y:S01]  /*5020*/  @!UP2 UMOV UR4, UR7 ;  /* 0x000000070004ac82 */ /* 0x000fe20008000000 */
[----:B---3--:R-:W-:Y:S02]  /*5030*/  @!UP2 UISETP.NE.AND UP0, UPT, UR5, 0x1, UPT ;  /* 0x000000010500a88c */ /* 0x008fe4000bf05270 */
[----:B------:R-:W-:Y:S02]  /*5040*/  @!UP2 USHF.R.U32.HI UR4, URZ, UR21, UR4 ;  /* 0x00000015ff04a299 */ /* 0x000fe40008011604 */
[----:B------:R-:W-:Y:S02]  /*5050*/  UIMAD.WIDE.U32 UR6, UR13, UR23, URZ ;  /* 0x000000170d0672a5 */ /* 0x000fe4000f8e00ff */
[----:B------:R-:W-:Y:S02]  /*5060*/  @!UP2 USEL UR8, UR14, UR4, !UP0 ;  /* 0x000000040e08a287 */ /* 0x000fe4000c000000 */
[----:B------:R-:W-:Y:S03]  /*5070*/  @!UP2 UISETP.NE.AND UP0, UPT, UR22, 0x1, UPT ;  /* 0x000000011600a88c */ /* 0x000fe6000bf05270 */
[----:B------:R-:W-:Y:S02]  /*5080*/  @!UP2 UMOV UR6, UR7 ;  /* 0x000000070006ac82 */ /* 0x000fe40008000000 */
[----:B------:R-:W3:Y:S02]  /*5090*/  @!UP2 LDCU UR4, c[0x0][0xb20] ;  /* 0x00016400ff04a7ac */ /* 0x000ee40008000800 */
[----:B---3--:R-:W-:Y:S04]  /*50a0*/  @!UP2 USHF.R.U32.HI UR6, URZ, UR4, UR6 ;  /* 0x00000004ff06a299 */ /* 0x008fe80008011606 */
[----:B------:R-:W-:Y:S04]  /*50b0*/  @!UP2 USEL UR6, UR13, UR6, !UP0 ;  /* 0x000000060d06a287 */ /* 0x000fe8000c000000 */
[----:B------:R-:W-:Y:S02]  /*50c0*/  @!UP2 UIADD3 UR4, UPT, UPT, -UR8, UR6, URZ ;  /* 0x000000060804a290 */ /* 0x000fe4000fffe1ff */
[----:B------:R-:W-:Y:S02]  /*50d0*/  @!UP2 UIADD3 UR6, UPT, UPT, UR8, -UR6, URZ ;  /* 0x800000060806a290 */ /* 0x000fe4000fffe0ff */
[----:B------:R-:W-:Y:S02]  /*50e0*/  @!UP2 UIMAD UR14, UR4, UR5, UR14 ;  /* 0x00000005040ea2a4 */ /* 0x000fe4000f8e020e */
[----:B------:R-:W-:Y:S01]  /*50f0*/  @!UP2 UIMAD UR13, UR6, UR22, UR13 ;  /* 0x00000016060da2a4 */ /* 0x000fe2000f8e020d */
[----:B------:R-:W-:Y:S11]  /*5100*/  BRA.U UP3, `(.L_x_95) ;  /* 0x0000000103107547 */ /* 0x000ff6000b800000 */
[----:B--2---:R-:W-:Y:S04]  /*5110*/  MOV R0, UR37 ;  /* 0x0000002500007c02 */ /* 0x004fe80008000f00 */
[----:B------:R-:W-:Y:S04]  /*5120*/  SHF.L.U32 R9, R0, 0x1f, RZ ;  /* 0x0000001f00097819 */ /* 0x000fe800000006ff */
[----:B------:R-:W2:Y:S02]  /*5130*/  SYNCS.PHASECHK.TRANS64.TRYWAIT P2, [UR24+0xd8], R9 ;  /* 0x0000d809ff0075a7 */ /* 0x000ea40008041118 */
[----:B--2---:R-:W-:Y:S05]  /*5140*/  @!P2 BRA `(.L_x_96) ;  /* 0x000000400024a947 */ /* 0x004fea0003800000 */
.L_x_95:
[----:B------:R-:W-:Y:S05]  /*5150*/  @!P1 BRA `(.L_x_97) ;  /* 0x0000000000309947 */ /* 0x000fea0003800000 */
[----:B------:R-:W-:Y:S01]  /*5160*/  ISETP.NE.U32.AND P1, PT, R2, RZ, PT ;  /* 0x000000ff0200720c */ /* 0x000fe20003f25070 */
[----:B------:R-:W3:Y:S01]  /*5170*/  LDCU.64 UR4, c[0x0][0x358] ;  /* 0x00006b00ff0477ac */ /* 0x000ee20008000a00 */
[----:B------:R-:W-:Y:S02]  /*5180*/  IMAD.MOV.U32 R84, RZ, RZ, 0x1 ;  /* 0x00000001ff547424 */ /* 0x000fe400078e00ff */
[----:B------:R-:W-:Y:S11]  /*5190*/  ISETP.NE.AND.EX P1, PT, R3, RZ, PT, P1 ;  /* 0x000000ff0300720c */ /* 0x000ff60003f25310 */
[----:B------:R-:W-:Y:S02]  /*51a0*/  @!UPT UIADD3 URZ, UPT, UPT, URZ, URZ, URZ ;  /* 0x000000fffffff290 */ /* 0x000fe4000fffe0ff */
[----:B--2---:R-:W2:Y:S01]  /*51b0*/  @P1 LDC.64 R8, c[0x0][0x888] ;  /* 0x00022200ff081b82 */ /* 0x004ea20000000a00 */
[----:B------:R-:W-:Y:S04]  /*51c0*/  @P1 IMAD R0, R4, UR36, RZ ;  /* 0x0000002404001c24 */ /* 0x000fe8000f8e02ff */
[----:B--2---:R-:W-:Y:S04]  /*51d0*/  @P1 IMAD.WIDE R8, R0, 0x4, R8 ;  /* 0x0000000400081825 */ /* 0x004fe800078e0208 */
[----:B------:R-:W-:Y:S01]  /*51e0*/  HFMA2 R0, -RZ, RZ, 0, 5.9604644775390625e-08 ;  /* 0x00000001ff007431 */ /* 0x000fe200000001ff */
[----:B---3-5:R3:W5:Y:S04]  /*51f0*/  @P1 LDG.E R41, desc[UR4][R8.64] ;  /* 0x0000000408291981 */ /* 0x028768000c1e1900 */
[----:B------:R-:W-:Y:S01]  /*5200*/  @!P1 PRMT R84, R0, 0x7610, R84 ;  /* 0x0000761000549816 */ /* 0x000fe20000000054 */
[----:B---3--:R-:W4:Y:S06]  /*5210*/  @!P1 LDC R41, c[0x0][0x880] ;  /* 0x00022000ff299b82 */ /* 0x008f2c0000000800 */
.L_x_97:
[----:B----45:R-:W-:Y:S01]  /*5220*/  @!P0 FSETP.EQ.AND P1, PT, R41, RZ, PT ;  /* 0x000000ff2900820b */ /* 0x030fe20003f22000 */
[----:B------:R-:W-:Y:S01]  /*5230*/  @!UPT UIADD3 URZ, UPT, UPT, URZ, URZ, URZ ;  /* 0x000000fffffff290 */ /* 0x000fe2000fffe0ff */
[----:B------:R-:W-:Y:S11]  /*5240*/  @!P0 BRA `(.L_x_98) ;  /* 0x0000000000188947 */ /* 0x000ff60003800000 */
[----:B------:R-:W-:Y:S02]  /*5250*/  LOP3.LUT P0, RZ, R84, 0xff, RZ, 0xc0, !PT ;  /* 0x000000ff54ff7812 */ /* 0x000fe4000780c0ff */
[----:B------:R-:W-:Y:S04]  /*5260*/  ISETP.NE.U32.AND P1, PT, R2, RZ, PT ;  /* 0x000000ff0200720c */ /* 0x000fe80003f25070 */
[----:B------:R-:W-:Y:S04]  /*5270*/  ISETP.NE.AND.EX P1, PT, R3, RZ, PT, P1 ;  /* 0x000000ff0300720c */ /* 0x000fe80003f25310 */
[----:B------:R-:W-:Y:S03]  /*5280*/  PLOP3.LUT P1, PT, P1, PT, PT, 0x8, 0x80 ;  /* 0x000000000080781c */ /* 0x000fe60000f2e170 */
[----:B------:R-:W-:Y:S11]  /*5290*/  @P0 FSETP.EQ.AND P1, PT, R41, RZ, PT ;  /* 0x000000ff2900020b */ /* 0x000ff60003f22000 */
[----:B------:R-:W-:Y:S02]  /*52a0*/  @!UPT UIADD3 URZ, UPT, UPT, URZ, URZ, URZ ;  /* 0x000000fffffff290 */ /* 0x000fe4000fffe0ff */
.L_x_98:
[----:B------:R-:W-:Y:S01]  /*52b0*/  ULEA UR4, UR12, UR24, 0x3 ;  /* 0x000000180c047291 */ /* 0x000fe2000f8e18ff */
[----:B--2---:R-:W-:Y:S02]  /*52c0*/  SHF.L.U32 R9, R15, 0x1f, RZ ;  /* 0x0000001f0f097819 */ /* 0x004fe400000006ff */
[----:B------:R-:W-:Y:S04]  /*52d0*/  ELECT P0, URZ, PT ;  /* 0x0000000000ff782f */ /* 0x000fe80003800000 */
[----:B------:R-:W-:Y:S02]  /*52e0*/  PLOP3.LUT P1, PT, P1, P0, PT, 0xf2, 0x2f ;  /* 0x00000000002f781c */ /* 0x000fe40000f21e72 */
[----:B------:R-:W2:Y:S11]  /*52f0*/  SYNCS.PHASECHK.TRANS64.TRYWAIT P2, [UR4+0xb8], R9 ;  /* 0x0000b809ff0075a7 */ /* 0x000eb60008041104 */
[----:B------:R-:W-:Y:S05]  /*5300*/  @!P1 IADD3 R8, P0, PT, R16, 0x580, RZ ;  /* 0x0000058010089810 */ /* 0x000fea0007f1e0ff */
[----:B------:R-:W-:Y:S01]  /*5310*/  @!P1 IMAD.X R6, RZ, RZ, R17, P0 ;  /* 0x000000ffff069224 */ /* 0x000fe200000e0611 */
[----:B--2---:R-:W-:Y:S07]  /*5320*/  @!P2 BRA `(.L_x_99) ;  /* 0x0000003c00c4a947 */ /* 0x004fee0003800000 */
.L_x_185:
[----:B------:R-:W3:Y:S01]  /*5330*/  S2UR UR20, SR_CgaCtaId ;  /* 0x00000000001479c3 */ /* 0x000ee20000008800 */
[----:B------:R-:W-:Y:S01]  /*5340*/  @!P1 R2UR UR7, R6 ;  /* 0x00000000060792ca */ /* 0x000fe200000e0000 */
[----:B------:R-:W-:Y:S01]  /*5350*/  UIADD3 UR5, UPT, UPT, UR12, 0x1, URZ ;  /* 0x000000010c057890 */ /* 0x000fe2000fffe0ff */
[----:B------:R-:W-:Y:S01]  /*5360*/  @!P1 R2UR UR6, R8 ;  /* 0x00000000080692ca */ /* 0x000fe200000e0000 */
[----:B------:R-:W-:Y:S01]  /*5370*/  UIADD3 UR9, UPT, UPT, UR4, 0xa0, URZ ;  /* 0x000000a004097890 */ /* 0x000fe2000fffe0ff */
[----:B------:R-:W-:Y:S01]  /*5380*/  @!P1 IMAD.MOV.U32 R6, RZ, RZ, 0x2000 ;  /* 0x00002000ff069424 */ /* 0x000fe200078e00ff */
[----:B------:R-:W-:Y:S01]  /*5390*/  UISETP.NE.AND UP0, UPT, UR5, 0x3, UPT ;  /* 0x000000030500788c */ /* 0x000fe2000bf05270 */
[----:B------:R-:W-:Y:S01]  /*53a0*/  VIADD R14, R14, 0x1 ;  /* 0x000000010e0e7836 */ /* 0x000fe20000000000 */
[----:B------:R-:W-:Y:S01]  /*53b0*/  UMOV UR22, 0x0 ;  /* 0x0000000000167882 */ /* 0x000fe20000000000 */
[----:B------:R-:W-:Y:S05]  /*53c0*/  UMOV UR23, 0x10000000 ;  /* 0x1000000000177882 */ /* 0x000fea0000000000 */
[----:B--2---:R-:W-:Y:S01]  /*53d0*/  IMAD.U32 R9, RZ, RZ, UR7 ;  /* 0x00000007ff097e24 */ /* 0x004fe2000f8e00ff */
[----:B------:R-:W-:Y:S01]  /*53e0*/  USEL UR7, URZ, 0x1, UP0 ;  /* 0x00000001ff077887 */ /* 0x000fe20008000000 */
[----:B------:R-:W-:Y:S01]  /*53f0*/  IMAD.U32 R8, RZ, RZ, UR6 ;  /* 0x00000006ff087e24 */ /* 0x000fe2000f8e00ff */
[----:B------:R-:W-:Y:S02]  /*5400*/  USEL UR6, UR5, URZ, UP0 ;  /* 0x000000ff05067287 */ /* 0x000fe40008000000 */
[----:B------:R-:W-:Y:S01]  /*5410*/  VOTEU.ALL UP0, P1 ;  /* 0x0000000000ff7886 */ /* 0x000fe20000800000 */
[----:B------:R-:W-:Y:S02]  /*5420*/  @!P1 R2UR UR19, R9 ;  /* 0x00000000091392ca */ /* 0x000fe400000e0000 */
[----:B------:R-:W-:Y:S02]  /*5430*/  @!P1 R2UR UR18, R8 ;  /* 0x00000000081292ca */ /* 0x000fe400000e0000 */
[----:B------:R-:W-:Y:S01]  /*5440*/  @!UP0 ULEA UR5, UR12, UR24, 0xd ;  /* 0x000000180c058291 */ /* 0x000fe2000f8e68ff */
[----:B------:R-:W-:Y:S01]  /*5450*/  LOP3.LUT R15, R15, UR7, RZ, 0x3c, !PT ;  /* 0x000000070f0f7c12 */ /* 0x000fe2000f8e3cff */
[----:B---3--:R-:W-:Y:S02]  /*5460*/  UPRMT UR20, UR20, 0x654, UR9 ;  /* 0x0000065414147896 */ /* 0x008fe40008000009 */
[----:B------:R-:W-:Y:S01]  /*5470*/  @!UP0 UIADD3 UR8, UPT, UPT, UR5, 0x200, URZ ;  /* 0x0000020005088890 */ /* 0x000fe2000fffe0ff */
[----:B------:R-:W-:Y:S01]  /*5480*/  SHF.L.U32 R0, R15, 0x1f, RZ ;  /* 0x0000001f0f007819 */ /* 0x000fe200000006ff */
[----:B------:R-:W-:Y:S01]  /*5490*/  VOTEU.ALL UP0, P1 ;  /* 0x0000000000ff7886 */ /* 0x000fe20000800000 */
[----:B------:R-:W-:Y:S01]  /*54a0*/  UMOV UR12, UR36 ;  /* 0x00000024000c7c82 */ /* 0x000fe20008000000 */
[----:B------:R-:W-:Y:S05]  /*54b0*/  ULEA UR5, UR6, UR24, 0x3 ;  /* 0x0000001806057291 */ /* 0x000fea000f8e18ff */
[----:B------:R2:W-:Y:S01]  /*54c0*/  @!UP0 UTMALDG.3D [UR8], [UR18], desc[UR22] ;  /* 0x00001608120085b4 */ /* 0x0005e20008011000 */
[----:B------:R2:W-:Y:S01]  /*54d0*/  @!P1 SYNCS.ARRIVE.TRANS64.RED.A0TR RZ, [UR4+0xa0], R6 ;  /* 0x0000a006ffff99a7 */ /* 0x0005e20008300404 */
[----:B------:R-:W-:Y:S02]  /*54e0*/  SYNCS.ARRIVE.TRANS64.RED.A1T0 RZ, [UR20], RZ ;  /* 0x000000ffffff79a7 */ /* 0x000fe40008100414 */
[----:B------:R-:W3:Y:S02]  /*54f0*/  SYNCS.PHASECHK.TRANS64.TRYWAIT P0, [UR5+0xb8], R0 ;  /* 0x0000b800ff0075a7 */ /* 0x000ee40008001105 */
[----:B--23--:R-:W-:Y:S05]  /*5500*/  @!P0 BRA `(.L_x_100) ;  /* 0x0000003c00648947 */ /* 0x00cfea0003800000 */
.L_x_187:
[----:B------:R-:W3:Y:S01]  /*5510*/  S2UR UR12, SR_CgaCtaId ;  /* 0x00000000000c79c3 */ /* 0x000ee20000008800 */
[----:B------:R-:W-:Y:S01]  /*5520*/  UIADD3 UR9, UPT, UPT, UR5, 0xa0, URZ ;  /* 0x000000a005097890 */ /* 0x000fe2000fffe0ff */
[----:B------:R-:W-:Y:S01]  /*5530*/  @!P1 IADD3 R6, P0, PT, R16, 0x580, RZ ;  /* 0x0000058010069810 */ /* 0x000fe20007f1e0ff */
[----:B------:R-:W-:Y:S01]  /*5540*/  UPLOP3.LUT UP3, UPT, UPT, UPT, UPT, 0x80, 0x8 ;  /* 0x000000000008789c */ /* 0x000fe20003f6f070 */
[----:B------:R-:W-:Y:S01]  /*5550*/  R2UR UR23, R86 ;  /* 0x00000000561772ca */ /* 0x000fe200000e0000 */
[----:B------:R-:W-:Y:S01]  /*5560*/  UMOV UR20, 0x0 ;  /* 0x0000000000147882 */ /* 0x000fe20000000000 */
[----:B------:R-:W-:Y:S01]  /*5570*/  @!P1 R2UR UR7, R6 ;  /* 0x00000000060792ca */ /* 0x000fe200000e0000 */
[----:B--2---:R-:W-:Y:S01]  /*5580*/  @!P1 IMAD.X R0, RZ, RZ, R17, P0 ;  /* 0x000000ffff009224 */ /* 0x004fe200000e0611 */
[----:B------:R-:W-:Y:S01]  /*5590*/  UMOV UR21, 0x10000000 ;  /* 0x1000000000157882 */ /* 0x000fe20000000000 */
[----:B------:R-:W-:Y:S01]  /*55a0*/  VOTEU.ALL UP0, P1 ;  /* 0x0000000000ff7886 */ /* 0x000fe20000800000 */
[----:B------:R-:W-:Y:S02]  /*55b0*/  R2UR UR22, R87 ;  /* 0x00000000571672ca */ /* 0x000fe400000e0000 */
[----:B------:R-:W-:Y:S02]  /*55c0*/  @!P1 R2UR UR4, R0 ;  /* 0x00000000000492ca */ /* 0x000fe400000e0000 */
[----:B------:R-:W-:Y:S01]  /*55d0*/  @!UP0 UIADD3 UR10, UPT, UPT, UR10, 0x20, URZ ;  /* 0x000000200a0a8890 */ /* 0x000fe2000fffe0ff */
[C---:B------:R-:W-:Y:S02]  /*55e0*/  ISETP.NE.AND P0, PT, R14.reuse, 0x2, PT ;  /* 0x000000020e00780c */ /* 0x040fe40003f05270 */
[----:B------:R-:W-:Y:S02]  /*55f0*/  UIADD3 UR32, UPT, UPT, UR13, UR23, URZ ;  /* 0x000000170d207290 */ /* 0x000fe4000fffe0ff */
[----:B------:R-:W-:Y:S01]  /*5600*/  IMAD.U32 R8, RZ, RZ, UR7 ;  /* 0x00000007ff087e24 */ /* 0x000fe2000f8e00ff */
[----:B------:R-:W-:Y:S02]  /*5610*/  SEL R0, RZ, 0x1, P0 ;  /* 0x00000001ff007807 */ /* 0x000fe40000000000 */
[----:B------:R-:W-:Y:S01]  /*5620*/  SEL R14, R14, RZ, P0 ;  /* 0x000000ff0e0e7207 */ /* 0x000fe20000000000 */
[----:B------:R-:W-:Y:S01]  /*5630*/  UIADD3 UR25, UPT, UPT, UR14, UR22, URZ ;  /* 0x000000160e197290 */ /* 0x000fe2000fffe0ff */
[----:B------:R-:W-:Y:S01]  /*5640*/  @!P1 R2UR UR18, R8 ;  /* 0x00000000081292ca */ /* 0x000fe200000e0000 */
[----:B------:R-:W-:Y:S01]  /*5650*/  IMAD.U32 R9, RZ, RZ, UR4 ;  /* 0x00000004ff097e24 */ /* 0x000fe2000f8e00ff */
[----:B------:R-:W-:Y:S01]  /*5660*/  @!UP0 ULEA UR4, UR6, UR24, 0xd ;  /* 0x0000001806048291 */ /* 0x000fe2000f8e68ff */
[----:B------:R-:W-:Y:S03]  /*5670*/  LOP3.LUT R13, R13, R0, RZ, 0x3c, !PT ;  /* 0x000000000d0d7212 */ /* 0x000fe600078e3cff */
[----:B------:R-:W-:Y:S01]  /*5680*/  @!P1 R2UR UR19, R9 ;  /* 0x00000000091392ca */ /* 0x000fe200000e0000 */
[----:B------:R-:W-:Y:S02]  /*5690*/  @!UP0 UIADD3 UR8, UPT, UPT, UR4, 0x200, URZ ;  /* 0x0000020004088890 */ /* 0x000fe4000fffe0ff */
[----:B---3--:R-:W-:Y:S01]  /*56a0*/  UPRMT UR4, UR12, 0x654, UR9 ;  /* 0x000006540c047896 */ /* 0x008fe20008000009 */
[----:B------:R-:W-:Y:S02]  /*56b0*/  VOTEU.ALL UP0, P1 ;  /* 0x0000000000ff7886 */ /* 0x000fe40000800000 */
[----:B------:R-:W-:Y:S01]  /*56c0*/  UMOV UR12, UR36 ;  /* 0x00000024000c7c82 */ /* 0x000fe20008000000 */
[----:B------:R-:W-:Y:S06]  /*56d0*/  UMOV UR36, UR26 ;  /* 0x0000001a00247c82 */ /* 0x000fec0008000000 */
[----:B------:R2:W-:Y:S01]  /*56e0*/  @!UP0 UTMALDG.3D [UR8], [UR18], desc[UR20] ;  /* 0x00001408120085b4 */ /* 0x0005e20008011000 */
[----:B------:R4:W-:Y:S01]  /*56f0*/  @!P1 SYNCS.ARRIVE.TRANS64.RED.A0TR RZ, [UR5+0xa0], R7 ;  /* 0x0000a007ffff99a7 */ /* 0x0009e20008300405 */
[----:B------:R-:W-:Y:S01]  /*5700*/  SYNCS.ARRIVE.TRANS64.RED.A1T0 RZ, [UR4], RZ ;  /* 0x000000ffffff79a7 */ /* 0x000fe20008100404 */
[----:B------:R-:W-:Y:S04]  /*5710*/  UIADD3 UR4, UPT, UPT, UR6, 0x1, URZ ;  /* 0x0000000106047890 */ /* 0x000fe8000fffe0ff */
[----:B------:R-:W-:Y:S04]  /*5720*/  UISETP.NE.AND UP0, UPT, UR4, 0x3, UPT ;  /* 0x000000030400788c */ /* 0x000fe8000bf05270 */
[----:B------:R-:W-:Y:S06]  /*5730*/  USEL UR5, URZ, 0x1, UP0 ;  /* 0x00000001ff057887 */ /* 0x000fec0008000000 */
[----:B------:R-:W-:Y:S01]  /*5740*/  LOP3.LUT R15, R15, UR5, RZ, 0x3c, !PT ;  /* 0x000000050f0f7c12 */ /* 0x000fe2000f8e3cff */
[----:B--2---:R-:W-:Y:S01]  /*5750*/  USEL UR12, UR4, URZ, UP0 ;  /* 0x000000ff040c7287 */ /* 0x004fe20008000000 */
[----:B------:R-:W-:Y:S11]  /*5760*/  BRA.U UP1, `(.L_x_101) ;  /* 0xfffffff101e87547 */ /* 0x000ff6000b83ffff */
[----:B------:R-:W-:Y:S01]  /*5770*/  UIADD3 UR24, UPT, UPT, UR24, 0xb8, URZ ;  /* 0x000000b818187890 */ /* 0x000fe2000fffe0ff */
[----:B------:R-:W-:-:S03]  /*5780*/  SHF.L.U32 R3, R15, 0x1f, RZ ;  /* 0x0000001f0f037819 */ /* 0x000fc600000006ff */
[----:B------:R-:W-:-:S09]  /*5790*/  ULEA UR4, UR12, UR24, 0x3 ;  /* 0x000000180c047291 */ /* 0x000fd2000f8e18ff */
[----:B------:R-:W2:Y:S02]  /*57a0*/  SYNCS.PHASECHK.TRANS64.TRYWAIT P0, [UR4], R3 ;  /* 0x00000003ff0075a7 */ /* 0x000ea40008001104 */
[----:B--2---:R-:W-:Y:S05]  /*57b0*/  @!P0 BRA `(.L_x_102) ;  /* 0x0000003800d08947 */ /* 0x004fea0003800000 */
.L_x_189:
[----:B------:R-:W-:-:S04]  /*57c0*/  UIADD3 UR4, UPT, UPT, UR12, 0x1, URZ ;  /* 0x000000010c047890 */ /* 0x000fc8000fffe0ff */
[----:B------:R-:W-:-:S04]  /*57d0*/  UISETP.NE.AND UP0, UPT, UR4, 0x3, UPT ;  /* 0x000000030400788c */ /* 0x000fc8000bf05270 */
[----:B------:R-:W-:Y:S02]  /*57e0*/  USEL UR6, URZ, 0x1, UP0 ;  /* 0x00000001ff067887 */ /* 0x000fe40008000000 */
[----:B------:R-:W-:-:S04]  /*57f0*/  USEL UR4, UR4, URZ, UP0 ;  /* 0x000000ff04047287 */ /* 0x000fc80008000000 */
[----:B------:R-:W-:Y:S01]  /*5800*/  ULEA UR5, UR4, UR24, 0x3 ;  /* 0x0000001804057291 */ /* 0x000fe2000f8e18ff */
[----:B------:R-:W-:-:S04]  /*5810*/  LOP3.LUT R15, R15, UR6, RZ, 0x3c, !PT ;  /* 0x000000060f0f7c12 */ /* 0x000fc8000f8e3cff */
[----:B--2---:R-:W-:-:S04]  /*5820*/  SHF.L.U32 R3, R15, 0x1f, RZ ;  /* 0x0000001f0f037819 */ /* 0x004fc800000006ff */
[----:B------:R-:W2:Y:S02]  /*5830*/  SYNCS.PHASECHK.TRANS64.TRYWAIT P0, [UR5], R3 ;  /* 0x00000003ff0075a7 */ /* 0x000ea40008001105 */
[----:B--2---:R-:W-:Y:S05]  /*5840*/  @!P0 BRA `(.L_x_103) ;  /* 0x0000003800c48947 */ /* 0x004fea0003800000 */
.L_x_191:
[----:B------:R-:W-:-:S04]  /*5850*/  UIADD3 UR4, UPT, UPT, UR4, 0x1, URZ ;  /* 0x0000000104047890 */ /* 0x000fc8000fffe0ff */
[----:B------:R-:W-:-:S04]  /*5860*/  UISETP.NE.AND UP0, UPT, UR4, 0x3, UPT ;  /* 0x000000030400788c */ /* 0x000fc8000bf05270 */
[----:B------:R-:W-:Y:S02]  /*5870*/  USEL UR5, URZ, 0x1, UP0 ;  /* 0x00000001ff057887 */ /* 0x000fe40008000000 */
[----:B------:R-:W-:-:S04]  /*5880*/  USEL UR4, UR4, URZ, UP0 ;  /* 0x000000ff04047287 */ /* 0x000fc80008000000 */
[----:B------:R-:W-:Y:S01]  /*5890*/  ULEA UR4, UR4, UR24, 0x3 ;  /* 0x0000001804047291 */ /* 0x000fe2000f8e18ff */
[----:B--2---:R-:W-:-:S04]  /*58a0*/  LOP3.LUT R3, R15, UR5, RZ, 0x3c, !PT ;  /* 0x000000050f037c12 */ /* 0x004fc8000f8e3cff */
[----:B------:R-:W-:Y:S01]  /*58b0*/  SHF.L.U32 R3, R3, 0x1f, RZ ;  /* 0x0000001f03037819 */ /* 0x000fe200000006ff */
[----:B------:R-:W-:-:S07]  /*58c0*/  IMAD.U32 R0, RZ, RZ, UR4 ;  /* 0x00000004ff007e24 */ /* 0x000fce000f8e00ff */
.L_x_104:
[----:B--2---:R2:W3:Y:S02]  /*58d0*/  SYNCS.PHASECHK.TRANS64.TRYWAIT P0, [R0+URZ], R3 ;  /* 0x00000003000075a7 */ /* 0x0044e400080011ff */
[----:B---3--:R-:W-:Y:S05]  /*58e0*/  @!P0 NANOSLEEP.SYNCS 0x989680 ;  /* 0x009896800000895d */ /* 0x008fea0003900000 */
[----:B------:R-:W3:Y:S02]  /*58f0*/  @!P0 SYNCS.PHASECHK.TRANS64 P0, [R0+URZ], R3 ;  /* 0x00000003000085a7 */ /* 0x000ee400080010ff */
[----:B-1-3--:R-:W-:Y:S05]  /*5900*/  @P0 EXIT ;  /* 0x000000000000094d */ /* 0x00afea0003800000 */
[----:B------:R-:W-:Y:S05]  /*5910*/  BRA `(.L_x_104) ;  /* 0xfffffffc00ec7947 */ /* 0x000fea000383ffff */
.L_x_92:
[----:B------:R-:W-:-:S06]  /*5920*/  UISETP.GE.AND UP0, UPT, UR13, 0x4, UPT ;  /* 0x000000040d00788c */ /* 0x000fcc000bf06270 */
[----:B------:R-:W-:-:S13]  /*5930*/  PLOP3.LUT P0, PT, PT, PT, UP0, 0x80, 0x8 ;  /* 0x000000000008781c */ /* 0x000fda0003f0f008 */
[----:B------:R-:W-:Y:S05]  /*5940*/  @!P0 EXIT ;  /* 0x000000000000894d */ /* 0x000fea0003800000 */
[----:B------:R-:W1:Y:S08]  /*5950*/  S2UR UR4, SR_CgaCtaId ;  /* 0x00000000000479c3 */ /* 0x000e700000008800 */
[----:B------:R-:W-:Y:S01]  /*5960*/  BAR.SYNC.DEFER_BLOCKING 0x6, 0xa0 ;  /* 0x0182800000007b1d */ /* 0x000fe20000010000 */
[C---:B------:R-:W-:Y:S01]  /*5970*/  IMAD.SHL.U32 R2, R92.reuse, 0x20, RZ ;  /* 0x000000205c027824 */ /* 0x040fe200078e00ff */
[C---:B------:R-:W-:Y:S01]  /*5980*/  LOP3.LUT R93, R92.reuse, 0x2, RZ, 0xc0, !PT ;  /* 0x000000025c5d7812 */ /* 0x040fe200078ec0ff */
[C---:B------:R-:W-:Y:S01]  /*5990*/  IMAD.SHL.U32 R97, R92.reuse, 0x4, RZ ;  /* 0x000000045c617824 */ /* 0x040fe200078e00ff */
[C---:B------:R-:W-:Y:S01]  /*59a0*/  LOP3.LUT R98, R92.reuse, 0x60, RZ, 0xc0, !PT ;  /* 0x000000605c627812 */ /* 0x040fe200078ec0ff */
[----:B------:R-:W-:Y:S01]  /*59b0*/  IMAD.U32 R37, R92, 0x10000, RZ ;  /* 0x000100005c257824 */ /* 0x000fe200078e00ff */
[----:B------:R-:W-:-:S02]  /*59c0*/  UMOV UR47, 0x400 ;  /* 0x00000400002f7882 */ /* 0x000fc40000000000 */
[----:B------:R-:W2:Y:S01]  /*59d0*/  LDC.64 R78, c[0x0][0x8b0] ;  /* 0x00022c00ff4e7b82 */ /* 0x000ea20000000a00 */
[----:B------:R-:W-:Y:S01]  /*59e0*/  LOP3.LUT R4, R2, 0xc0, RZ, 0xc0, !PT ;  /* 0x000000c002047812 */ /* 0x000fe200078ec0ff */
[----:B------:R-:W-:Y:S01]  /*59f0*/  HFMA2 R36, -RZ, RZ, 0, 0 ;  /* 0x00000000ff247431 */ /* 0x000fe200000001ff */
[----:B------:R-:W-:Y:S02]  /*5a00*/  LOP3.LUT R92, R92, 0x4, RZ, 0xc0, !PT ;  /* 0x000000045c5c7812 */ /* 0x000fe400078ec0ff */
[----:B------:R-:W-:Y:S02]  /*5a10*/  CS2R R94, SRZ ;  /* 0x00000000005e7805 */ /* 0x000fe4000001ff00 */
[----:B------:R-:W-:Y:S01]  /*5a20*/  LOP3.LUT R97, R4, 0x18, R97, 0xf8, !PT ;  /* 0x0000001804617812 */ /* 0x000fe200078ef861 */
[----:B------:R-:W-:Y:S01]  /*5a30*/  IMAD.MOV.U32 R91, RZ, RZ, RZ ;  /* 0x000000ffff5b7224 */ /* 0x000fe200078e00ff */
[----:B------:R-:W-:Y:S01]  /*5a40*/  LOP3.LUT R37, R37, 0x600000, RZ, 0xc0, !PT ;  /* 0x0060000025257812 */ /* 0x000fe200078ec0ff */
[----:B------:R-:W3:Y:S01]  /*5a50*/  LDC.64 R76, c[0x0][0x8a8] ;  /* 0x00022a00ff4c7b82 */ /* 0x000ee20000000a00 */
[C---:B------:R-:W-:Y:S01]  /*5a60*/  IADD3 R96, PT, PT, -R92.reuse, 0x2, RZ ;  /* 0x000000025c607810 */ /* 0x040fe20007ffe1ff */
[----:B------:R-:W-:Y:S01]  /*5a70*/  IMAD.MOV R93, RZ, RZ, -R93 ;  /* 0x000000ffff5d7224 */ /* 0x000fe200078e0a5d */
[----:B------:R-:W-:Y:S01]  /*5a80*/  LOP3.LUT R97, R97, 0xf20, R2, 0xf8, !PT ;  /* 0x00000f2061617812 */ /* 0x000fe200078ef802 */
[----:B------:R-:W4:Y:S01]  /*5a90*/  LDCU UR62, c[0x0][0x370] ;  /* 0x00006e00ff3e77ac */ /* 0x000f220008000800 */
[----:B------:R-:W-:Y:S01]  /*5aa0*/  IADD3 R92, PT, PT, -R92, RZ, RZ ;  /* 0x000000ff5c5c7210 */ /* 0x000fe20007ffe1ff */
[----:B------:R-:W-:Y:S01]  /*5ab0*/  IMAD.SHL.U32 R96, R96, 0x10, RZ ;  /* 0x0000001060607824 */ /* 0x000fe200078e00ff */
[----:B-1----:R-:W-:Y:S01]  /*5ac0*/  ULEA UR47, UR4, UR47, 0x18 ;  /* 0x0000002f042f7291 */ /* 0x002fe2000f8ec0ff */
[----:B------:R-:W1:Y:S01]  /*5ad0*/  LDCU.64 UR4, c[0x0][0x890] ;  /* 0x00011200ff0477ac */ /* 0x000e620008000a00 */
[----:B------:R-:W-:Y:S01]  /*5ae0*/  UMOV UR54, 0x1 ;  /* 0x0000000100367882 */ /* 0x000fe20000000000 */
[----:B------:R-:W-:Y:S01]  /*5af0*/  UMOV UR46, URZ ;  /* 0x000000ff002e7c82 */ /* 0x000fe20008000000 */
[----:B------:R-:W2:Y:S05]  /*5b00*/  LDCU UR41, c[0x0][0xb0c] ;  /* 0x00016180ff2977ac */ /* 0x000eaa0008000800 */
[----:B------:R-:W4:Y:S01]  /*5b10*/  LDS R0, [UR47+0x190] ;  /* 0x0001902fff007984 */ /* 0x000f220008000800 */
[----:B------:R-:W2:Y:S01]  /*5b20*/  LDCU UR39, c[0x0][0xb30] ;  /* 0x00016600ff2777ac */ /* 0x000ea20008000800 */
[----:B------:R-:W2:Y:S01]  /*5b30*/  LDCU.64 UR60, c[0x0][0x888] ;  /* 0x00011100ff3c77ac */ /* 0x000ea20008000a00 */
[----:B-1----:R-:W-:Y:S01]  /*5b40*/  IMAD.U32 R100, RZ, RZ, UR4 ;  /* 0x00000004ff647e24 */ /* 0x002fe2000f8e00ff */
[----:B------:R-:W-:Y:S01]  /*5b50*/  UIADD3 UR4, UPT, UPT, UR47, 0x200, URZ ;  /* 0x000002002f047890 */ /* 0x000fe2000fffe0ff */
[----:B------:R-:W-:Y:S01]  /*5b60*/  IMAD.U32 R99, RZ, RZ, UR5 ;  /* 0x00000005ff637e24 */ /* 0x000fe2000f8e00ff */
[----:B------:R-:W1:Y:S04]  /*5b70*/  LDCU.64 UR42, c[0x0][0xb28] ;  /* 0x00016500ff2a77ac */ /* 0x000e680008000a00 */
[----:B------:R-:W-:Y:S01]  /*5b80*/  LEA R97, R97, UR4, 0x1 ;  /* 0x0000000461617c11 */ /* 0x000fe2000f8e08ff */
[----:B------:R-:W1:Y:S01]  /*5b90*/  LDCU.128 UR56, c[0x0][0xb10] ;  /* 0x00016200ff3877ac */ /* 0x000e620008000c00 */
[----:B------:R-:W1:Y:S01]  /*5ba0*/  LDCU UR55, c[0x0][0x374] ;  /* 0x00006e80ff3777ac */ /* 0x000e620008000800 */
[----:B------:R-:W-:Y:S01]  /*5bb0*/  UMOV UR53, URZ ;  /* 0x000000ff00357c82 */ /* 0x000fe20008000000 */
[----:B------:R-:W-:Y:S01]  /*5bc0*/  UMOV UR52, URZ ;  /* 0x000000ff00347c82 */ /* 0x000fe20008000000 */
[----:B----4-:R-:W-:-:S02]  /*5bd0*/  IMAD.IADD R37, R0, 0x1, R37 ;  /* 0x0000000100257824 */ /* 0x010fc400078e0225 */
[----:B-123--:R-:W-:-:S07]  /*5be0*/  IMAD.U32 R0, RZ, RZ, UR4 ;  /* 0x00000004ff007e24 */ /* 0x00efce000f8e00ff */
.L_x_135:
[C---:B------:R-:W-:Y:S02]  /*5bf0*/  LEA R3, R91.reuse, UR47, 0x3 ;  /* 0x0000002f5b037c11 */ /* 0x040fe4000f8e18ff */
[----:B------:R-:W-:Y:S02]  /*5c00*/  SHF.L.U32 R0, R94, 0x1f, RZ ;  /* 0x0000001f5e007819 */ /* 0x000fe400000006ff */
[----:B------:R-:W-:Y:S02]  /*5c10*/  LEA R5, R91, UR47, 0x4 ;  /* 0x0000002f5b057c11 */ /* 0x000fe4000f8e20ff */
[----:B-1----:R-:W1:Y:S02]  /*5c20*/  SYNCS.PHASECHK.TRANS64.TRYWAIT P0, [R3+URZ+0xe0], R0 ;  /* 0x0000e000030075a7 */ /* 0x002e6400080011ff */
[----:B-1----:R-:W-:Y:S05]  /*5c30*/  @!P0 BRA `(.L_x_105) ;  /* 0x0000003400e08947 */ /* 0x002fea0003800000 */
.L_x_192:
        /* <DEDUP_REMOVED lines=8> */
[----:B--2---:R-:W-:Y:S11]  /*5cc0*/  LOP3.LUT P0, RZ, R6, 0x1, RZ, 0xc0, !PT ;  /* 0x0000000106ff7812 */ /* 0x004ff6000780c0ff */
[----:B------:R-:W-:Y:S02]  /*5cd0*/  @!UPT UIADD3 URZ, UPT, UPT, URZ, URZ, URZ ;  /* 0x000000fffffff290 */ /* 0x000fe4000fffe0ff */
[----:B---3--:R-:W-:Y:S01]  /*5ce0*/  VOTEU.ANY UP1, P0 ;  /* 0x0000000000ff7886 */ /* 0x008fe20000020100 */
[----:B------:R-:W-:Y:S01]  /*5cf0*/  PLOP3.LUT P0, PT, PT, PT, UP1, 0x80, 0x8 ;  /* 0x000000000008781c */ /* 0x000fe20003f0f018 */
[----:B------:R-:W-:Y:S06]  /*5d00*/  UP2UR UR4, UPR, URZ, 0x2 ;  /* 0x00000002ff047883 */ /* 0x000fec0008000000 */
[----:B------:R-:W-:Y:S06]  /*5d10*/  IMAD.U32 R101, RZ, RZ, UR4 ;  /* 0x00000004ff657e24 */ /* 0x000fec000f8e00ff */
[----:B-1----:R-:W-:Y:S02]  /*5d20*/  @P0 SHF.R.U32.HI R0, RZ, 0x10, R5 ;  /* 0x00000010ff000819 */ /* 0x002fe40000011605 */
        /* <DEDUP_REMOVED lines=12> */
[----:B------:R-:W2:Y:S01]  /*5df0*/  LDCU UR12, c[0x0][0xb20] ;  /* 0x00016400ff0c77ac */ /* 0x000ea20008000800 */
[----:B------:R-:W-:Y:S02]  /*5e00*/  UIMAD.WIDE.U32 UR4, UR55, UR59, URZ ;  /* 0x0000003b370472a5 */ /* 0x000fe4000f8e00ff */
[----:B------:R-:W-:Y:S02]  /*5e10*/  UIMAD.WIDE.U32 UR6, UR62, UR56, URZ ;  /* 0x000000383e0672a5 */ /* 0x000fe4000f8e00ff */
[----:B------:R-:W-:Y:S02]  /*5e20*/  UISETP.NE.AND UP0, UPT, UR58, 0x1, UPT ;  /* 0x000000013a00788c */ /* 0x000fe4000bf05270 */
[----:B------:R-:W-:Y:S02]  /*5e30*/  UIMAD.WIDE.U32 UR8, UR37, UR59, URZ ;  /* 0x0000003b250872a5 */ /* 0x000fe4000f8e00ff */
[----:B------:R-:W-:Y:S02]  /*5e40*/  UIMAD.WIDE.U32 UR10, UR38, UR56, URZ ;  /* 0x00000038260a72a5 */ /* 0x000fe4000f8e00ff */
[----:B------:R-:W-:Y:S02]  /*5e50*/  UISETP.NE.AND UP1, UPT, UR41, 0x1, UPT ;  /* 0x000000012900788c */ /* 0x000fe4000bf25270 */
[----:B------:R-:W-:Y:S01]  /*5e60*/  UISETP.NE.AND UP2, UPT, UR40, 0x1, UPT ;  /* 0x000000012800788c */ /* 0x000fe2000bf45270 */
[----:B------:R-:W-:Y:S02]  /*5e70*/  UMOV UR4, UR5 ;  /* 0x0000000500047c82 */ /* 0x000fe40008000000 */
[----:B--2---:R-:W-:Y:S03]  /*5e80*/  USHF.R.U32.HI UR5, URZ, UR12, UR4 ;  /* 0x0000000cff057299 */ /* 0x004fe60008011604 */
[----:B------:R-:W-:Y:S02]  /*5e90*/  UMOV UR4, UR7 ;  /* 0x0000000700047c82 */ /* 0x000fe40008000000 */
[----:B------:R-:W-:Y:S02]  /*5ea0*/  USHF.R.U32.HI UR7, URZ, UR57, UR4 ;  /* 0x00000039ff077299 */ /* 0x000fe40008011604 */
[----:B------:R-:W-:Y:S02]  /*5eb0*/  USEL UR4, UR55, UR5, !UP0 ;  /* 0x0000000537047287 */ /* 0x000fe4000c000000 */
[----:B------:R-:W-:Y:S01]  /*5ec0*/  USEL UR7, UR62, UR7, !UP1 ;  /* 0x000000073e077287 */ /* 0x000fe2000c800000 */
[----:B------:R-:W-:Y:S01]  /*5ed0*/  UMOV UR5, UR9 ;  /* 0x0000000900057c82 */ /* 0x000fe20008000000 */
[----:B------:R-:W-:Y:S02]  /*5ee0*/  UIMAD.WIDE.U32 UR8, UR4, UR42, URZ ;  /* 0x0000002a040872a5 */ /* 0x000fe4000f8e00ff */
[----:B------:R-:W-:Y:S03]  /*5ef0*/  USHF.R.U32.HI UR6, URZ, UR12, UR5 ;  /* 0x0000000cff067299 */ /* 0x000fe60008011605 */
[----:B------:R-:W-:Y:S01]  /*5f00*/  UMOV UR5, UR11 ;  /* 0x0000000b00057c82 */ /* 0x000fe20008000000 */
[----:B------:R-:W-:Y:S02]  /*5f10*/  UIMAD.WIDE.U32 UR10, UR7, UR42, URZ ;  /* 0x0000002a070a72a5 */ /* 0x000fe4000f8e00ff */
[----:B------:R-:W-:Y:S02]  /*5f20*/  USHF.R.U32.HI UR12, URZ, UR57, UR5 ;  /* 0x00000039ff0c7299 */ /* 0x000fe40008011605 */
[----:B------:R-:W-:Y:S01]  /*5f30*/  USEL UR6, UR37, UR6, !UP0 ;  /* 0x0000000625067287 */ /* 0x000fe2000c000000 */
[----:B------:R-:W-:Y:S02]  /*5f40*/  UMOV UR5, UR9 ;  /* 0x0000000900057c82 */ /* 0x000fe40008000000 */
[----:B------:R-:W-:Y:S01]  /*5f50*/  UMOV UR10, UR11 ;  /* 0x0000000b000a7c82 */ /* 0x000fe20008000000 */
[----:B------:R-:W-:Y:S02]  /*5f60*/  @UP2 USHF.R.U32.HI UR4, URZ, UR43, UR5 ;  /* 0x0000002bff042299 */ /* 0x000fe40008011605 */
[----:B------:R-:W-:Y:S02]  /*5f70*/  @UP2 USHF.R.U32.HI UR7, URZ, UR43, UR10 ;  /* 0x0000002bff072299 */ /* 0x000fe4000801160a */
[----:B------:R-:W-:Y:S02]  /*5f80*/  UIMAD UR4, UR40, UR4, URZ ;  /* 0x00000004280472a4 */ /* 0x000fe4000f8e02ff */
[----:B------:R-:W-:Y:S02]  /*5f90*/  UIMAD.WIDE.U32 UR10, UR6, UR42, URZ ;  /* 0x0000002a060a72a5 */ /* 0x000fe4000f8e00ff */
[----:B------:R-:W-:Y:S02]  /*5fa0*/  USEL UR5, UR38, UR12, !UP1 ;  /* 0x0000000c26057287 */ /* 0x000fe4000c800000 */
[----:B------:R-:W-:Y:S02]  /*5fb0*/  UIMAD UR8, UR40, UR7, URZ ;  /* 0x00000007280872a4 */ /* 0x000fe4000f8e02ff */
[----:B------:R-:W-:Y:S03]  /*5fc0*/  UISETP.GE.AND UP0, UPT, UR6, UR4, UPT ;  /* 0x000000040600728c */ /* 0x000fe6000bf06270 */
[----:B------:R-:W-:Y:S01]  /*5fd0*/  UMOV UR4, UR11 ;  /* 0x0000000b00047c82 */ /* 0x000fe20008000000 */
[----:B------:R-:W-:Y:S02]  /*5fe0*/  UISETP.GE.OR UP0, UPT, UR5, UR8, UP0 ;  /* 0x000000080500728c */ /* 0x000fe40008706670 */
[----:B------:R-:W-:Y:S02]  /*5ff0*/  USHF.R.U32.HI UR4, URZ, UR43, UR4 ;  /* 0x0000002bff047299 */ /* 0x000fe40008011604 */
[----:B------:R-:W-:Y:S02]  /*6000*/  UIMAD.WIDE.U32 UR8, UR5, UR42, URZ ;  /* 0x0000002a050872a5 */ /* 0x000fe4000f8e00ff */
[----:B------:R-:W-:Y:S02]  /*6010*/  USEL UR11, UR6, UR4, !UP2 ;  /* 0x00000004060b7287 */ /* 0x000fe4000d000000 */
[----:B------:R-:W-:Y:S02]  /*6020*/  UIADD3 UR8, UPT, UPT, -UR5, URZ, URZ ;  /* 0x000000ff05087290 */ /* 0x000fe4000fffe1ff */
[----:B------:R-:W-:Y:S01]  /*6030*/  UIADD3 UR10, UPT, UPT, -UR11, URZ, URZ ;  /* 0x000000ff0b0a7290 */ /* 0x000fe2000fffe1ff */
[----:B------:R-:W-:Y:S01]  /*6040*/  @!UP0 UMOV UR4, UR9 ;  /* 0x0000000900048c82 */ /* 0x000fe20008000000 */
[----:B------:R-:W-:Y:S02]  /*6050*/  UIADD3 UR9, UPT, UPT, -UR6, URZ, URZ ;  /* 0x000000ff06097290 */ /* 0x000fe4000fffe1ff */
[----:B------:R-:W-:Y:S02]  /*6060*/  @!UP0 USHF.R.U32.HI UR4, URZ, UR43, UR4 ;  /* 0x0000002bff048299 */ /* 0x000fe40008011604 */
[----:B------:R-:W-:Y:S02]  /*6070*/  UIMAD UR10, UR40, UR10, UR6 ;  /* 0x0000000a280a72a4 */ /* 0x000fe4000f8e0206 */
[----:B------:R-:W-:Y:S04]  /*6080*/  @!UP0 USEL UR4, UR5, UR4, !UP2 ;  /* 0x0000000405048287 */ /* 0x000fe8000d000000 */
[----:B------:R-:W-:Y:S02]  /*6090*/  @!UP0 UIMAD UR10, UR7, UR10, UR4 ;  /* 0x0000000a070a82a4 */ /* 0x000fe4000f8e0204 */
[----:B------:R-:W-:Y:S02]  /*60a0*/  @!UP0 UIADD3 UR11, UPT, UPT, UR11, -UR4, URZ ;  /* 0x800000040b0b8290 */ /* 0x000fe4000fffe0ff */
[----:B------:R-:W-:Y:S02]  /*60b0*/  UIMAD UR7, UR41, UR8, UR38 ;  /* 0x00000008290772a4 */ /* 0x000fe4000f8e0226 */
[----:B------:R-:W-:Y:S02]  /*60c0*/  @!UP0 UIMAD UR6, UR11, UR40, UR5 ;  /* 0x000000280b0682a4 */ /* 0x000fe4000f8e0205 */
[----:B------:R-:W-:Y:S01]  /*60d0*/  UIMAD UR4, UR58, UR9, UR37 ;  /* 0x000000093a0472a4 */ /* 0x000fe2000f8e0225 */
[----:B------:R-:W-:Y:S02]  /*60e0*/  @!UP0 UMOV UR5, UR10 ;  /* 0x0000000a00058c82 */ /* 0x000fe40008000000 */
[----:B------:R-:W-:Y:S02]  /*60f0*/  UIMAD UR38, UR5, UR41, UR7 ;  /* 0x00000029052672a4 */ /* 0x000fe4000f8e0207 */
[----:B------:R-:W-:Y:S11]  /*6100*/  UIMAD UR37, UR6, UR58, UR4 ;  /* 0x0000003a062572a4 */ /* 0x000ff6000f8e0204 */
[----:B------:R-:W-:Y:S01]  /*6110*/  @!UPT UIADD3 URZ, UPT, UPT, URZ, URZ, URZ ;  /* 0x000000fffffff290 */ /* 0x000fe2000fffe0ff */
.L_x_106:
[----:B------:R-:W-:Y:S01]  /*6120*/  UISETP.NE.AND UP0, UPT, UR39, 0x1, UPT ;  /* 0x000000012700788c */ /* 0x000fe2000bf05270 */
[----:B------:R-:W-:Y:S01]  /*6130*/  IADD3 R91, PT, PT, R91, 0x1, RZ ;  /* 0x000000015b5b7810 */ /* 0x000fe20007ffe0ff */
[----:B------:R-:W-:Y:S02]  /*6140*/  UIADD3 UR11, UPT, UPT, UR47, 0x200, URZ ;  /* 0x000002002f0b7890 */ /* 0x000fe4000fffe0ff */
[----:B------:R-:W-:Y:S02]  /*6150*/  USHF.L.U32 UR50, UR25, 0x7, URZ ;  /* 0x0000000719327899 */ /* 0x000fe400080006ff */
[----:B------:R-:W-:Y:S05]  /*6160*/  USHF.L.U32 UR49, UR32, 0x6, URZ ;  /* 0x0000000620317899 */ /* 0x000fea00080006ff */
[----:B------:R-:W2:Y:S01]  /*6170*/  @!UP0 LDCU.128 UR12, c[0x0][0xb10] ;  /* 0x00016200ff0c87ac */ /* 0x000ea20008000c00 */
[----:B------:R-:W3:Y:S01]  /*6180*/  @!UP0 LDCU UR5, c[0x0][0xb0c] ;  /* 0x00016180ff0587ac */ /* 0x000ee20008000800 */
[----:B------:R-:W4:Y:S01]  /*6190*/  @!UP0 LDCU UR10, c[0x0][0xb20] ;  /* 0x00016400ff0a87ac */ /* 0x000f220008000800 */
[----:B--2---:R-:W-:Y:S02]  /*61a0*/  UIMAD.WIDE.U32 UR8, UR38, UR12, URZ ;  /* 0x0000000c260872a5 */ /* 0x004fe4000f8e00ff */
[----:B------:R-:W-:Y:S02]  /*61b0*/  UIMAD.WIDE.U32 UR6, UR37, UR15, URZ ;  /* 0x0000000f250672a5 */ /* 0x000fe4000f8e00ff */
[----:B------:R-:W-:Y:S03]  /*61c0*/  @!UP0 UISETP.NE.AND UP1, UPT, UR14, 0x1, UPT ;  /* 0x000000010e00888c */ /* 0x000fe6000bf25270 */
[----:B------:R-:W-:Y:S01]  /*61d0*/  @!UP0 UMOV UR4, UR9 ;  /* 0x0000000900048c82 */ /* 0x000fe20008000000 */
[----:B---3--:R-:W-:Y:S02]  /*61e0*/  @!UP0 UISETP.NE.AND UP2, UPT, UR5, 0x1, UPT ;  /* 0x000000010500888c */ /* 0x008fe4000bf45270 */
[----:B------:R-:W-:Y:S01]  /*61f0*/  @!UP0 USHF.R.U32.HI UR4, URZ, UR13, UR4 ;  /* 0x0000000dff048299 */ /* 0x000fe20008011604 */
[----:B------:R-:W-:Y:S02]  /*6200*/  @!UP0 UMOV UR6, UR7 ;  /* 0x0000000700068c82 */ /* 0x000fe40008000000 */
[----:B----4-:R-:W-:Y:S02]  /*6210*/  @!UP0 USHF.R.U32.HI UR6, URZ, UR10, UR6 ;  /* 0x0000000aff068299 */ /* 0x010fe40008011606 */
[----:B------:R-:W-:Y:S02]  /*6220*/  @!UP0 USEL UR7, UR38, UR4, !UP2 ;  /* 0x0000000426078287 */ /* 0x000fe4000d000000 */
[----:B------:R-:W-:Y:S04]  /*6230*/  @!UP0 USEL UR6, UR37, UR6, !UP1 ;  /* 0x0000000625068287 */ /* 0x000fe8000c800000 */
[----:B------:R-:W-:Y:S02]  /*6240*/  @!UP0 UIADD3 UR4, UPT, UPT, -UR7, UR6, URZ ;  /* 0x0000000607048290 */ /* 0x000fe4000fffe1ff */
[----:B------:R-:W-:Y:S02]  /*6250*/  @!UP0 UIADD3 UR6, UPT, UPT, UR7, -UR6, URZ ;  /* 0x8000000607068290 */ /* 0x000fe4000fffe0ff */
[----:B------:R-:W-:Y:S02]  /*6260*/  @!UP0 UIMAD UR38, UR4, UR5, UR38 ;  /* 0x00000005042682a4 */ /* 0x000fe4000f8e0226 */
[----:B------:R-:W-:Y:S02]  /*6270*/  @!UP0 UIMAD UR37, UR6, UR14, UR37 ;  /* 0x0000000e062582a4 */ /* 0x000fe4000f8e0225 */
[----:B------:R-:W-:Y:S09]  /*6280*/  ULOP3.LUT UP0, URZ, UR11, 0x1b0, URZ, 0xc0, !UPT ;  /* 0x000001b00bff7892 */ /* 0x000ff2000f80c0ff */
[----:B------:R-:W-:Y:S05]  /*6290*/  BRA.U !UP0, `(.L_x_107) ;  /* 0x00000001087c7547 */ /* 0x000fea000b800000 */
[----:B------:R-:W2:Y:S01]  /*62a0*/  LDCU.64 UR8, c[0x4][0x80] ;  /* 0x01001000ff0877ac */ /* 0x000ea20008000a00 */
[----:B------:R-:W-:Y:S01]  /*62b0*/  MOV R2, 0x0 ;  /* 0x0000000000027802 */ /* 0x000fe20000000f00 */
[----:B------:R-:W-:Y:S02]  /*62c0*/  HFMA2 R12, -RZ, RZ, 0, 5.9604644775390625e-08 ;  /* 0x00000001ff0c7431 */ /* 0x000fe400000001ff */
[----:B------:R-:W-:Y:S01]  /*62d0*/  IMAD.MOV.U32 R8, RZ, RZ, 0x70 ;  /* 0x00000070ff087424 */ /* 0x000fe200078e00ff */
[----:B------:R3:W4:Y:S01]  /*62e0*/  LDC.64 R14, c[0x4][R2] ;  /* 0x01000000020e7b82 */ /* 0x0007220000000a00 */
[----:B------:R-:W1:Y:S01]  /*62f0*/  LDCU.64 UR6, c[0x4][0x88] ;  /* 0x01001100ff0677ac */ /* 0x000e620008000a00 */
[----:B------:R-:W-:Y:S01]  /*6300*/  IMAD.MOV.U32 R13, RZ, RZ, RZ ;  /* 0x000000ffff0d7224 */ /* 0x000fe200078e00ff */
[----:B------:R-:W1:Y:S01]  /*6310*/  LDCU.64 UR4, c[0x4][0x8] ;  /* 0x01000100ff0477ac */ /* 0x000e620008000a00 */
[----:B--2---:R-:W-:Y:S01]  /*6320*/  MOV R5, UR9 ;  /* 0x0000000900057c02 */ /* 0x004fe20008000f00 */
[----:B------:R-:W-:Y:S01]  /*6330*/  IMAD.U32 R4, RZ, RZ, UR8 ;  /* 0x00000008ff047e24 */ /* 0x000fe2000f8e00ff */
[----:B-1----:R-:W-:Y:S01]  /*6340*/  MOV R7, UR7 ;  /* 0x0000000700077c02 */ /* 0x002fe20008000f00 */
[----:B------:R-:W-:Y:S01]  /*6350*/  IMAD.U32 R6, RZ, RZ, UR6 ;  /* 0x00000006ff067e24 */ /* 0x000fe2000f8e00ff */
[----:B------:R-:W-:Y:S01]  /*6360*/  MOV R11, UR5 ;  /* 0x00000005000b7c02 */ /* 0x000fe20008000f00 */
[----:B------:R-:W-:Y:S02]  /*6370*/  IMAD.U32 R10, RZ, RZ, UR4 ;  /* 0x00000004ff0a7e24 */ /* 0x000fe4000f8e00ff */
[----:B------:R-:W-:Y:S07]  /*6380*/  LEPC R20, `(.L_x_108) ;  /* 0x000000001014794e */ /* 0x000fee0000000000 */
[----:B---345:R-:W-:Y:S05]  /*6390*/  CALL.ABS.NOINC R14 ;  /* 0x000000000e007343 */ /* 0x038fea0003c00000 */
.L_x_108:
[----:B------:R-:W1:Y:S01]  /*63a0*/  LDCU.64 UR8, c[0x4][0x80] ;  /* 0x01001000ff0877ac */ /* 0x000e620008000a00 */
[----:B------:R-:W2:Y:S01]  /*63b0*/  LDC.64 R2, c[0x4][R2] ;  /* 0x0100000002027b82 */ /* 0x000ea20000000a00 */
[----:B------:R-:W-:Y:S02]  /*63c0*/  HFMA2 R12, -RZ, RZ, 0, 5.9604644775390625e-08 ;  /* 0x00000001ff0c7431 */ /* 0x000fe400000001ff */
[----:B------:R-:W-:Y:S02]  /*63d0*/  IMAD.MOV.U32 R8, RZ, RZ, 0x70 ;  /* 0x00000070ff087424 */ /* 0x000fe400078e00ff */
[----:B------:R-:W-:Y:S01]  /*63e0*/  IMAD.MOV.U32 R13, RZ, RZ, RZ ;  /* 0x000000ffff0d7224 */ /* 0x000fe200078e00ff */
[----:B------:R-:W3:Y:S01]  /*63f0*/  LDCU.64 UR6, c[0x4][0x88] ;  /* 0x01001100ff0677ac */ /* 0x000ee20008000a00 */
[----:B------:R-:W4:Y:S01]  /*6400*/  LDCU.64 UR4, c[0x4][0x8] ;  /* 0x01000100ff0477ac */ /* 0x000f220008000a00 */
[----:B-1----:R-:W-:Y:S02]  /*6410*/  MOV R4, UR8 ;  /* 0x0000000800047c02 */ /* 0x002fe40008000f00 */
[----:B------:R-:W-:Y:S02]  /*6420*/  MOV R5, UR9 ;  /* 0x0000000900057c02 */ /* 0x000fe40008000f00 */
[----:B---3--:R-:W-:Y:S01]  /*6430*/  MOV R7, UR7 ;  /* 0x0000000700077c02 */ /* 0x008fe20008000f00 */
[----:B------:R-:W-:Y:S01]  /*6440*/  IMAD.U32 R6, RZ, RZ, UR6 ;  /* 0x00000006ff067e24 */ /* 0x000fe2000f8e00ff */
[----:B----4-:R-:W-:Y:S01]  /*6450*/  MOV R11, UR5 ;  /* 0x00000005000b7c02 */ /* 0x010fe20008000f00 */
[----:B------:R-:W-:Y:S02]  /*6460*/  IMAD.U32 R10, RZ, RZ, UR4 ;  /* 0x00000004ff0a7e24 */ /* 0x000fe4000f8e00ff */
[----:B------:R-:W-:Y:S07]  /*6470*/  LEPC R20, `(.L_x_107) ;  /* 0x000000001014794e */ /* 0x000fee0000000000 */
[----:B--2---:R-:W-:Y:S05]  /*6480*/  CALL.ABS.NOINC R2 ;  /* 0x0000000002007343 */ /* 0x004fea0003c00000 */
.L_x_107:
[----:B------:R-:W-:Y:S02]  /*6490*/  R2UR UR6, R88 ;  /* 0x00000000580672ca */ /* 0x000fe400000e0000 */
[----:B------:R-:W-:Y:S02]  /*64a0*/  R2UR UR5, R100 ;  /* 0x00000000640572ca */ /* 0x000fe400000e0000 */
[----:B------:R-:W-:Y:S02]  /*64b0*/  R2UR UR4, R99 ;  /* 0x00000000630472ca */ /* 0x000fe400000e0000 */
[----:B------:R-:W-:Y:S02]  /*64c0*/  ISETP.NE.U32.AND P4, PT, R78, RZ, PT ;  /* 0x000000ff4e00720c */ /* 0x000fe40003f85070 */
[----:B------:R-:W-:Y:S02]  /*64d0*/  ISETP.NE.U32.AND P2, PT, RZ, UR60, PT ;  /* 0x0000003cff007c0c */ /* 0x000fe4000bf45070 */
[----:B------:R-:W-:Y:S02]  /*64e0*/  ISETP.NE.AND.EX P4, PT, R79, RZ, PT, P4 ;  /* 0x000000ff4f00720c */ /* 0x000fe40003f85340 */
[----:B------:R-:W-:Y:S01]  /*64f0*/  ISETP.NE.AND.EX P2, PT, RZ, UR61, PT, P2 ;  /* 0x0000003dff007c0c */ /* 0x000fe2000bf45320 */
[----:B------:R-:W-:Y:S02]  /*6500*/  UISETP.NE.AND UP2, UPT, UR6, URZ, UPT ;  /* 0x000000ff0600728c */ /* 0x000fe4000bf45270 */
[----:B------:R-:W-:Y:S04]  /*6510*/  UISETP.NE.U32.AND UP0, UPT, UR5, URZ, UPT ;  /* 0x000000ff0500728c */ /* 0x000fe8000bf05070 */
[----:B------:R-:W-:Y:S01]  /*6520*/  UISETP.NE.AND.EX UP1, UPT, UR4, URZ, UPT, UP0 ;  /* 0x000000ff0400728c */ /* 0x000fe2000bf25300 */
[----:B------:R-:W-:Y:S01]  /*6530*/  PLOP3.LUT P1, PT, PT, PT, UP2, 0x80, 0x8 ;  /* 0x000000000008781c */ /* 0x000fe20003f2f028 */
[----:B------:R-:W-:Y:S03]  /*6540*/  UPLOP3.LUT UP0, UPT, UPT, UPT, UPT, 0x40, 0x4 ;  /* 0x000000000004789c */ /* 0x000fe60003f0e870 */
[----:B------:R-:W-:Y:S06]  /*6550*/  @UP2 UPLOP3.LUT UP0, UPT, UPT, UPT, UP1, 0x80, 0x8 ;  /* 0x000000000008289c */ /* 0x000fec0003f0f010 */
[----:B------:R-:W-:Y:S01]  /*6560*/  PLOP3.LUT P0, PT, PT, PT, UP0, 0x80, 0x8 ;  /* 0x000000000008781c */ /* 0x000fe20003f0f008 */
[----:B------:R-:W-:Y:S01]  /*6570*/  @!UPT UIADD3 URZ, UPT, UPT, URZ, URZ, URZ ;  /* 0x000000fffffff290 */ /* 0x000fe2000fffe0ff */
[----:B------:R-:W-:Y:S11]  /*6580*/  BRA.U !UP1, `(.L_x_109) ;  /* 0x0000000109407547 */ /* 0x000ff6000b800000 */
[----:B------:R-:W-:Y:S01]  /*6590*/  UISETP.NE.U32.AND UP0, UPT, UR60, URZ, UPT ;  /* 0x000000ff3c00728c */ /* 0x000fe2000bf05070 */
[----:B------:R-:W-:Y:S01]  /*65a0*/  R2UR UR6, R100 ;  /* 0x00000000640672ca */ /* 0x000fe200000e0000 */
[----:B------:R-:W2:Y:S01]  /*65b0*/  LDCU.64 UR8, c[0x0][0x358] ;  /* 0x00006b00ff0877ac */ /* 0x000ea20008000a00 */
[----:B------:R-:W-:Y:S02]  /*65c0*/  HFMA2 R84, -RZ, RZ, 0, 5.9604644775390625e-08 ;  /* 0x00000001ff547431 */ /* 0x000fe400000001ff */
[----:B-1----:R-:W-:Y:S01]  /*65d0*/  IMAD.MOV.U32 R0, RZ, RZ, 0x1 ;  /* 0x00000001ff007424 */ /* 0x002fe200078e00ff */
[----:B------:R-:W-:Y:S06]  /*65e0*/  UISETP.NE.AND.EX UP0, UPT, UR61, URZ, UPT, UP0 ;  /* 0x000000ff3d00728c */ /* 0x000fec000bf05300 */
[----:B------:R-:W-:Y:S05]  /*65f0*/  PLOP3.LUT P3, PT, PT, PT, UP0, 0x80, 0x8 ;  /* 0x000000000008781c */ /* 0x000fea0003f6f008 */
[----:B------:R-:W1:Y:S01]  /*6600*/  @UP0 LDCU.64 UR4, c[0x0][0x888] ;  /* 0x00011100ff0407ac */ /* 0x000e620008000a00 */
[----:B------:R-:W-:Y:S07]  /*6610*/  @UP0 UIMAD UR6, UR36, UR6, URZ ;  /* 0x00000006240602a4 */ /* 0x000fee000f8e02ff */
[----:B------:R-:W-:Y:S01]  /*6620*/  @!P3 PRMT R84, R0, 0x7610, R84 ;  /* 0x000076100054b816 */ /* 0x000fe20000000054 */
[----:B-1----:R-:W-:Y:S06]  /*6630*/  @UP0 UIMAD.WIDE UR4, UR6, 0x4, UR4 ;  /* 0x00000004060408a5 */ /* 0x002fec000f8e0204 */
[----:B------:R-:W-:Y:S02]  /*6640*/  IMAD.U32 R2, RZ, RZ, UR4 ;  /* 0x00000004ff027e24 */ /* 0x000fe4000f8e00ff */
[----:B------:R-:W-:Y:S03]  /*6650*/  IMAD.U32 R3, RZ, RZ, UR5 ;  /* 0x00000005ff037e24 */ /* 0x000fe6000f8e00ff */
[----:B------:R-:W1:Y:S02]  /*6660*/  @!UP0 LDCU UR4, c[0x0][0x880] ;  /* 0x00011000ff0487ac */ /* 0x000e640008000800 */
[----:B--2--5:R2:W5:Y:S02]  /*6670*/  @P3 LDG.E R41, desc[UR8][R2.64] ;  /* 0x0000000802293981 */ /* 0x024564000c1e1900 */
[----:B-12---:R-:W-:Y:S02]  /*6680*/  @!P3 MOV R41, UR4 ;  /* 0x000000040029bc02 */ /* 0x006fe40008000f00 */
.L_x_109:
[----:B------:R-:W-:Y:S05]  /*6690*/  @!P4 BRA `(.L_x_110) ;  /* 0x000000000024c947 */ /* 0x000fea0003800000 */
[----:B------:R-:W-:Y:S01]  /*66a0*/  ISETP.NE.U32.AND P3, PT, R76, RZ, PT ;  /* 0x000000ff4c00720c */ /* 0x000fe20003f65070 */
[----:B------:R-:W2:Y:S03]  /*66b0*/  LDCU.64 UR4, c[0x0][0x358] ;  /* 0x00006b00ff0477ac */ /* 0x000ea60008000a00 */
[----:B------:R-:W-:Y:S11]  /*66c0*/  ISETP.NE.AND.EX P3, PT, R77, RZ, PT, P3 ;  /* 0x000000ff4d00720c */ /* 0x000ff60003f65330 */
[----:B------:R-:W-:Y:S02]  /*66d0*/  @!UPT UIADD3 URZ, UPT, UPT, URZ, URZ, URZ ;  /* 0x000000fffffff290 */ /* 0x000fe4000fffe0ff */
[----:B------:R-:W3:Y:S01]  /*66e0*/  @P3 LDC.64 R2, c[0x0][0x8a8] ;  /* 0x00022a00ff023b82 */ /* 0x000ee20000000a00 */
[----:B-1----:R-:W-:Y:S04]  /*66f0*/  @P3 IMAD R0, R78, UR36, RZ ;  /* 0x000000244e003c24 */ /* 0x002fe8000f8e02ff */
[----:B---3--:R-:W-:Y:S05]  /*6700*/  @P3 IMAD.WIDE R2, R0, 0x4, R2 ;  /* 0x0000000400023825 */ /* 0x008fea00078e0202 */
[----:B--2--5:R2:W5:Y:S02]  /*6710*/  @P3 LDG.E R38, desc[UR4][R2.64] ;  /* 0x0000000402263981 */ /* 0x024564000c1e1900 */
[----:B--2---:R-:W3:Y:S02]  /*6720*/  @!P3 LDC R38, c[0x0][0x8a0] ;  /* 0x00022800ff26bb82 */ /* 0x004ee40000000800 */
.L_x_110:
[----:B-----5:R-:W-:Y:S01]  /*6730*/  FSETP.NEU.AND P3, PT, R41, RZ, PT ;  /* 0x000000ff2900720b */ /* 0x020fe20003f6d000 */
[----:B------:R-:W-:Y:S01]  /*6740*/  ULOP3.LUT UR4, UR54, 0x1, URZ, 0x3c, !UPT ;  /* 0x0000000136047892 */ /* 0x000fe2000f8e3cff */
[----:B------:R-:W-:Y:S01]  /*6750*/  SEL R4, RZ, 0xffffffff, P2 ;  /* 0xffffffffff047807 */ /* 0x000fe20001000000 */
[----:B------:R-:W-:Y:S01]  /*6760*/  IMAD.U32 R108, RZ, RZ, UR46 ;  /* 0x0000002eff6c7e24 */ /* 0x000fe2000f8e00ff */
[----:B------:R-:W-:Y:S01]  /*6770*/  @P1 LOP3.LUT P2, RZ, R84, 0xff, RZ, 0xc0, !PT ;  /* 0x000000ff54ff1812 */ /* 0x000fe2000784c0ff */
[----:B------:R-:W-:Y:S01]  /*6780*/  IMAD.SHL.U32 R81, R93, 0x10, RZ ;  /* 0x000000105d517824 */ /* 0x000fe200078e00ff */
[----:B------:R-:W-:Y:S01]  /*6790*/  @P1 SEL R3, RZ, 0xffffffff, P3 ;  /* 0xffffffffff031807 */ /* 0x000fe20001800000 */
[----:B------:R-:W-:Y:S01]  /*67a0*/  IMAD.U32 R109, RZ, RZ, UR4 ;  /* 0x00000004ff6d7e24 */ /* 0x000fe2000f8e00ff */
[----:B------:R-:W-:Y:S01]  /*67b0*/  LEA R89, R36, UR47, 0x3 ;  /* 0x0000002f24597c11 */ /* 0x000fe2000f8e18ff */
[----:B------:R-:W-:Y:S01]  /*67c0*/  IMAD.SHL.U32 R108, R108, 0x2000, RZ ;  /* 0x000020006c6c7824 */ /* 0x000fe200078e00ff */
[----:B------:R-:W-:Y:S01]  /*67d0*/  @P0 SEL R3, R4, R3, !P2 ;  /* 0x0000000304030207 */ /* 0x000fe20005000000 */
[----:B------:R-:W-:Y:S01]  /*67e0*/  IMAD.SHL.U32 R80, R92, 0x10, RZ ;  /* 0x000000105c507824 */ /* 0x000fe200078e00ff */
[----:B------:R-:W-:Y:S01]  /*67f0*/  SHF.L.U32 R2, R95, 0x1f, RZ ;  /* 0x0000001f5f027819 */ /* 0x000fe200000006ff */
[----:B------:R-:W-:Y:S01]  /*6800*/  IMAD.IADD R82, R97, 0x1, R108 ;  /* 0x0000000161527824 */ /* 0x000fe200078e026c */
[----:B------:R-:W-:Y:S01]  /*6810*/  @P1 LOP3.LUT R3, R3, 0x1, RZ, 0xc0, !PT ;  /* 0x0000000103031812 */ /* 0x000fe200078ec0ff */
[----:B------:R-:W-:Y:S01]  /*6820*/  BSSY B1, `(.L_x_111) ;  /* 0x0000039000017945 */ /* 0x000fe20003800000 */
[----:B------:R-:W-:Y:S01]  /*6830*/  PLOP3.LUT P2, PT, PT, PT, UP1, 0x80, 0x8 ;  /* 0x000000000008781c */ /* 0x000fe20003f4f018 */
[----:B------:R-:W-:Y:S01]  /*6840*/  IMAD.IADD R83, R82, 0x1, R81 ;  /* 0x0000000152537824 */ /* 0x000fe200078e0251 */
[----:B------:R-:W-:Y:S01]  /*6850*/  ISETP.NE.U32.OR P5, PT, R3, 0x1, !P1 ;  /* 0x000000010300780c */ /* 0x000fe20004fa5470 */
[----:B------:R-:W-:Y:S01]  /*6860*/  IMAD.U32 R3, RZ, RZ, UR46 ;  /* 0x0000002eff037e24 */ /* 0x000fe2000f8e00ff */
[----:B------:R-:W-:Y:S01]  /*6870*/  LOP3.LUT P4, R90, R84, 0xff, RZ, 0xc0, !PT ;  /* 0x000000ff545a7812 */ /* 0x000fe2000788c0ff */
[----:B------:R-:W-:Y:S01]  /*6880*/  IMAD.MOV.U32 R103, RZ, RZ, 0x1 ;  /* 0x00000001ff677424 */ /* 0x000fe200078e00ff */
[----:B------:R-:W-:Y:S01]  /*6890*/  P2R R102, PR, RZ, 0x20 ;  /* 0x00000020ff667803 */ /* 0x000fe20000000000 */
[----:B------:R-:W-:Y:S01]  /*68a0*/  IMAD R39, R36, 0x40, R37 ;  /* 0x0000004024277824 */ /* 0x000fe200078e0225 */
[----:B-1----:R-:W-:Y:S01]  /*68b0*/  LEA R0, R3, UR47, 0x3 ;  /* 0x0000002f03007c11 */ /* 0x002fe2000f8e18ff */
[----:B------:R-:W-:Y:S01]  /*68c0*/  IMAD.U32 R110, RZ, RZ, UR46 ;  /* 0x0000002eff6e7e24 */ /* 0x000fe2000f8e00ff */
[----:B------:R-:W-:Y:S02]  /*68d0*/  SEL R3, RZ, 0xffffffff, P3 ;  /* 0xffffffffff037807 */ /* 0x000fe40001800000 */
[----:B------:R-:W-:Y:S02]  /*68e0*/  CS2R R74, SRZ ;  /* 0x00000000004a7805 */ /* 0x000fe4000001ff00 */
[----:B------:R-:W-:Y:S02]  /*68f0*/  CS2R R72, SRZ ;  /* 0x0000000000487805 */ /* 0x000fe4000001ff00 */
[----:B------:R-:W-:Y:S02]  /*6900*/  CS2R R66, SRZ ;  /* 0x0000000000427805 */ /* 0x000fe4000001ff00 */
[----:B------:R-:W-:Y:S02]  /*6910*/  @P2 SEL R3, R4, R3, !P4 ;  /* 0x0000000304032207 */ /* 0x000fe40006000000 */
[----:B------:R-:W-:Y:S02]  /*6920*/  CS2R R64, SRZ ;  /* 0x0000000000407805 */ /* 0x000fe4000001ff00 */
[----:B------:R-:W-:Y:S02]  /*6930*/  @P5 SHF.L.U32 R5, R109, 0x1f, RZ ;  /* 0x0000001f6d055819 */ /* 0x000fe400000006ff */
[----:B------:R-:W-:Y:S02]  /*6940*/  CS2R R58, SRZ ;  /* 0x00000000003a7805 */ /* 0x000fe4000001ff00 */
[----:B------:R-:W-:Y:S02]  /*6950*/  LOP3.LUT R3, R3, 0x1, RZ, 0xc0, !PT ;  /* 0x0000000103037812 */ /* 0x000fe400078ec0ff */
[----:B------:R-:W-:Y:S01]  /*6960*/  CS2R R56, SRZ ;  /* 0x0000000000387805 */ /* 0x000fe2000001ff00 */
[----:B------:R-:W1:Y:S01]  /*6970*/  @P5 SYNCS.PHASECHK.TRANS64.TRYWAIT P1, [R0+URZ+0xa0], R5 ;  /* 0x0000a005000055a7 */ /* 0x000e6200080211ff */
[----:B------:R-:W-:Y:S02]  /*6980*/  CS2R R50, SRZ ;  /* 0x0000000000327805 */ /* 0x000fe4000001ff00 */
[----:B------:R-:W-:Y:S02]  /*6990*/  ISETP.NE.U32.AND P2, PT, R3, 0x1, PT ;  /* 0x000000010300780c */ /* 0x000fe40003f45070 */
[----:B------:R-:W-:Y:S01]  /*69a0*/  CS2R R48, SRZ ;  /* 0x0000000000307805 */ /* 0x000fe2000001ff00 */
[----:B------:R-:W-:Y:S01]  /*69b0*/  IMAD.IADD R47, R82, 0x1, R80 ;  /* 0x00000001522f7824 */ /* 0x000fe200078e0250 */
[----:B------:R-:W-:Y:S01]  /*69c0*/  P2R R111, PR, RZ, 0x4 ;  /* 0x00000004ff6f7803 */ /* 0x000fe20000000000 */
[----:B------:R-:W-:Y:S01]  /*69d0*/  IMAD.IADD R46, R96, 0x1, R83 ;  /* 0x00000001602e7824 */ /* 0x000fe200078e0253 */
[----:B------:R2:W4:Y:S01]  /*69e0*/  SYNCS.PHASECHK.TRANS64.TRYWAIT P0, [R89+URZ+0x100], R2 ;  /* 0x00010002590075a7 */ /* 0x00052200080011ff */
[----:B-1----:R-:W-:Y:S01]  /*69f0*/  @P5 SEL R103, RZ, 0x1, !P1 ;  /* 0x00000001ff675807 */ /* 0x002fe20004800000 */
[----:B--2---:R-:W-:Y:S06]  /*6a00*/  @!P5 BRA `(.L_x_112) ;  /* 0x000000000068d947 */ /* 0x004fec0003800000 */
[----:B------:R-:W-:Y:S01]  /*6a10*/  ISETP.NE.AND P1, PT, R103, RZ, PT ;  /* 0x000000ff6700720c */ /* 0x000fe20003f25270 */
[----:B------:R-:W-:Y:S01]  /*6a20*/  BSSY B0, `(.L_x_113) ;  /* 0x000000d000007945 */ /* 0x000fe20003800000 */
[----:B------:R-:W-:Y:S02]  /*6a30*/  CS2R R50, SRZ ;  /* 0x0000000000327805 */ /* 0x000fe4000001ff00 */
[----:B------:R-:W-:Y:S02]  /*6a40*/  CS2R R48, SRZ ;  /* 0x0000000000307805 */ /* 0x000fe4000001ff00 */
[----:B------:R-:W-:Y:S02]  /*6a50*/  CS2R R58, SRZ ;  /* 0x00000000003a7805 */ /* 0x000fe4000001ff00 */
[----:B------:R-:W-:Y:S02]  /*6a60*/  CS2R R56, SRZ ;  /* 0x0000000000387805 */ /* 0x000fe4000001ff00 */
[----:B------:R-:W-:Y:S02]  /*6a70*/  CS2R R66, SRZ ;  /* 0x0000000000427805 */ /* 0x000fe4000001ff00 */
[----:B------:R-:W-:Y:S02]  /*6a80*/  CS2R R64, SRZ ;  /* 0x0000000000407805 */ /* 0x000fe4000001ff00 */
[----:B------:R-:W-:Y:S02]  /*6a90*/  CS2R R74, SRZ ;  /* 0x00000000004a7805 */ /* 0x000fe4000001ff00 */
[----:B------:R-:W-:Y:S01]  /*6aa0*/  CS2R R72, SRZ ;  /* 0x0000000000487805 */ /* 0x000fe2000001ff00 */
[----:B------:R-:W-:Y:S06]  /*6ab0*/  @P1 BRA `(.L_x_114) ;  /* 0x00000000000c1947 */ /* 0x000fec0003800000 */
[----:B------:R-:W-:Y:S04]  /*6ac0*/  SHF.L.U32 R3, R109, 0x1f, RZ ;  /* 0x0000001f6d037819 */ /* 0x000fe800000006ff */
[----:B------:R-:W1:Y:S02]  /*6ad0*/  SYNCS.PHASECHK.TRANS64.TRYWAIT P1, [R0+URZ+0xa0], R3 ;  /* 0x0000a003000075a7 */ /* 0x000e6400080211ff */
[----:B-1----:R-:W-:Y:S05]  /*6ae0*/  @!P1 BRA `(.L_x_115) ;  /* 0x0000002800489947 */ /* 0x002fea0003800000 */
.L_x_114:
[----:B------:R-:W-:Y:S05]  /*6af0*/  BSYNC B0 ;  /* 0x0000000000007941 */ /* 0x000fea0003800000 */
.L_x_113:
[----:B------:R-:W-:Y:S01]  /*6b00*/  ISETP.NE.AND P1, PT, R111, RZ, PT ;  /* 0x000000ff6f00720c */ /* 0x000fe20003f25270 */
[----:B------:R-:W-:Y:S04]  /*6b10*/  UIADD3 UR4, UPT, UPT, UR46, 0x1, URZ ;  /* 0x000000012e047890 */ /* 0x000fe8000fffe0ff */
[----:B------:R-:W-:Y:S04]  /*6b20*/  UISETP.NE.AND UP0, UPT, UR4, 0x3, UPT ;  /* 0x000000030400788c */ /* 0x000fe8000bf05270 */
[----:B------:R-:W-:Y:S02]  /*6b30*/  USEL UR5, URZ, 0x1, UP0 ;  /* 0x00000001ff057887 */ /* 0x000fe40008000000 */
[----:B------:R-:W-:Y:S02]  /*6b40*/  USEL UR4, UR4, URZ, UP0 ;  /* 0x000000ff04047287 */ /* 0x000fe40008000000 */
[----:B------:R2:W1:Y:S02]  /*6b50*/  @P1 LDS.128 R48, [R82] ;  /* 0x0000000052301984 */ /* 0x0004640000000c00 */
[----:B------:R-:W-:Y:S02]  /*6b60*/  LOP3.LUT R109, R109, UR5, RZ, 0x3c, !PT ;  /* 0x000000056d6d7c12 */ /* 0x000fe4000f8e3cff */
[----:B------:R2:W1:Y:S01]  /*6b70*/  @P1 LDS.128 R56, [R83+0x10] ;  /* 0x0000100053381984 */ /* 0x0004620000000c00 */
[----:B------:R-:W-:Y:S03]  /*6b80*/  IMAD.U32 R110, RZ, RZ, UR4 ;  /* 0x00000004ff6e7e24 */ /* 0x000fe6000f8e00ff */
[----:B------:R2:W1:Y:S04]  /*6b90*/  @P1 LDS.128 R64, [R47+0x20] ;  /* 0x000020002f401984 */ /* 0x0004680000000c00 */
[----:B------:R2:W1:Y:S02]  /*6ba0*/  @P1 LDS.128 R72, [R46+0x10] ;  /* 0x000010002e481984 */ /* 0x0004640000000c00 */
.L_x_112:
[----:B------:R-:W-:Y:S05]  /*6bb0*/  BSYNC B1 ;  /* 0x0000000000017941 */ /* 0x000fea0003800000 */
.L_x_111:
[----:B-1----:R-:W-:Y:S04]  /*6bc0*/  SHF.R.U32.HI R0, RZ, 0x15, R39 ;  /* 0x00000015ff007819 */ /* 0x002fe80000011627 */
[----:B------:R-:W-:Y:S01]  /*6bd0*/  LOP3.LUT P1, RZ, R0, 0x3, R85, 0x48, !PT ;  /* 0x0000000300ff7812 */ /* 0x000fe20007824855 */
[----:B------:R-:W-:Y:S01]  /*6be0*/  @!UPT UIADD3 URZ, UPT, UPT, URZ, URZ, URZ ;  /* 0x000000fffffff290 */ /* 0x000fe2000fffe0ff */
[----:B----4-:R-:W-:Y:S11]  /*6bf0*/  @P0 BRA `(.L_x_116) ;  /* 0x0000000000080947 */ /* 0x010ff60003800000 */
[----:B------:R-:W1:Y:S02]  /*6c00*/  SYNCS.PHASECHK.TRANS64.TRYWAIT P0, [R89+URZ+0x100], R2 ;  /* 0x00010002590075a7 */ /* 0x000e6400080011ff */
[----:B-1----:R-:W-:Y:S05]  /*6c10*/  @!P0 BRA `(.L_x_117) ;  /* 0x0000002800108947 */ /* 0x002fea0003800000 */
.L_x_116:
[----:B------:R-:W-:Y:S05]  /*6c20*/  @!P1 BRA `(.L_x_118) ;  /* 0x0000000000409947 */ /* 0x000fea0003800000 */
[----:B------:R-:W4:Y:S01]  /*6c30*/  LDCU.64 UR8, c[0x4][0x70] ;  /* 0x01000e00ff0877ac */ /* 0x000f220008000a00 */
[----:B------:R-:W-:Y:S01]  /*6c40*/  MOV R3, 0x0 ;  /* 0x0000000000037802 */ /* 0x000fe20000000f00 */
[----:B------:R-:W-:Y:S02]  /*6c50*/  HFMA2 R12, -RZ, RZ, 0, 5.9604644775390625e-08 ;  /* 0x00000001ff0c7431 */ /* 0x000fe400000001ff */
[----:B------:R-:W-:Y:S02]  /*6c60*/  IMAD.MOV.U32 R8, RZ, RZ, 0x192 ;  /* 0x00000192ff087424 */ /* 0x000fe400078e00ff */
[----:B------:R-:W-:Y:S01]  /*6c70*/  IMAD.MOV.U32 R13, RZ, RZ, RZ ;  /* 0x000000ffff0d7224 */ /* 0x000fe200078e00ff */
[----:B------:R-:W5:Y:S01]  /*6c80*/  LDCU.64 UR6, c[0x4][0x78] ;  /* 0x01000f00ff0677ac */ /* 0x000f620008000a00 */
[----:B-1----:R-:W1:Y:S01]  /*6c90*/  LDC.64 R2, c[0x4][R3] ;  /* 0x0100000003027b82 */ /* 0x002e620000000a00 */
[----:B------:R-:W2:Y:S01]  /*6ca0*/  LDCU.64 UR4, c[0x4][0x10] ;  /* 0x01000200ff0477ac */ /* 0x000ea20008000a00 */
[----:B----4-:R-:W-:Y:S01]  /*6cb0*/  MOV R5, UR9 ;  /* 0x0000000900057c02 */ /* 0x010fe20008000f00 */
[----:B------:R-:W-:Y:S01]  /*6cc0*/  IMAD.U32 R4, RZ, RZ, UR8 ;  /* 0x00000008ff047e24 */ /* 0x000fe2000f8e00ff */
[----:B-----5:R-:W-:Y:S01]  /*6cd0*/  MOV R7, UR7 ;  /* 0x0000000700077c02 */ /* 0x020fe20008000f00 */
[----:B------:R-:W-:Y:S01]  /*6ce0*/  IMAD.U32 R6, RZ, RZ, UR6 ;  /* 0x00000006ff067e24 */ /* 0x000fe2000f8e00ff */
[----:B--2---:R-:W-:Y:S01]  /*6cf0*/  MOV R11, UR5 ;  /* 0x00000005000b7c02 */ /* 0x004fe20008000f00 */
[----:B------:R-:W-:Y:S02]  /*6d00*/  IMAD.U32 R10, RZ, RZ, UR4 ;  /* 0x00000004ff0a7e24 */ /* 0x000fe4000f8e00ff */
[----:B------:R-:W-:Y:S07]  /*6d10*/  LEPC R20, `(.L_x_118) ;  /* 0x000000001014794e */ /* 0x000fee0000000000 */
[----:B-1-3--:R-:W-:Y:S05]  /*6d20*/  CALL.ABS.NOINC R2 ;  /* 0x0000000002007343 */ /* 0x00afea0003c00000 */
.L_x_118:
[----:B------:R-:W-:Y:S05]  /*6d30*/  WARPSYNC.ALL ;  /* 0x0000000000007948 */ /* 0x000fea0003800000 */
[----:B------:R-:W-:Y:S01]  /*6d40*/  R2UR UR4, R39 ;  /* 0x00000000270472ca */ /* 0x000fe200000e0000 */
[--C-:B------:R-:W-:Y:S01]  /*6d50*/  HADD2.F32 R40, -RZ, R48.reuse.H0_H0 ;  /* 0x20000030ff287230 */ /* 0x100fe20000004100 */
[----:B------:R-:W-:Y:S01]  /*6d60*/  ISETP.NE.AND P0, PT, R98, RZ, PT ;  /* 0x000000ff6200720c */ /* 0x000fe20003f05270 */
[----:B------:R-:W-:Y:S01]  /*6d70*/  HADD2.F32 R43, -RZ, R48.H1_H1 ;  /* 0x30000030ff2b7230 */ /* 0x000fe20000004100 */
[----:B------:R-:W-:Y:S01]  /*6d80*/  BSSY.RECONVERGENT B0, `(.L_x_119) ;  /* 0x0000085000007945 */ /* 0x000fe20003800200 */
[----:B------:R-:W-:Y:S02]  /*6d90*/  HADD2.F32 R42, -RZ, R49.H0_H0 ;  /* 0x20000031ff2a7230 */ /* 0x000fe40000004100 */
[----:B------:R-:W-:Y:S02]  /*6da0*/  HADD2.F32 R45, -RZ, R51.H0_H0 ;  /* 0x20000033ff2d7230 */ /* 0x000fe40000004100 */
[----:B------:R-:W-:Y:S04]  /*6db0*/  HADD2.F32 R44, -RZ, R75.H1_H1 ;  /* 0x3000004bff2c7230 */ /* 0x000fe80000004100 */
[----:B------:R-:W3:Y:S02]  /*6dc0*/  LDTM.x32 R4, tmem[UR4] ;  /* 0x00000004000479ee */ /* 0x000ee400082c0000 */
[C---:B---3--:R-:W-:Y:S01]  /*6dd0*/  FMUL R0, R38.reuse, R4 ;  /* 0x0000000426007220 */ /* 0x048fe20000400000 */
[C---:B-1----:R-:W-:Y:S01]  /*6de0*/  FMUL R2, R38.reuse, R5 ;  /* 0x0000000526027220 */ /* 0x042fe20000400000 */
[C---:B------:R-:W-:Y:S01]  /*6df0*/  FMUL R3, R38.reuse, R6 ;  /* 0x0000000626037220 */ /* 0x040fe20000400000 */
[C---:B------:R-:W-:Y:S01]  /*6e00*/  FMUL R7, R38.reuse, R7 ;  /* 0x0000000726077220 */ /* 0x040fe20000400000 */
[C---:B------:R-:W-:Y:S01]  /*6e10*/  FFMA R0, R41.reuse, R40, R0 ;  /* 0x0000002829007223 */ /* 0x040fe20000000000 */
[----:B------:R-:W-:Y:S02]  /*6e20*/  HADD2.F32 R40, -RZ, R49.H1_H1 ;  /* 0x30000031ff287230 */ /* 0x000fe40000004100 */
[C---:B------:R-:W-:Y:S01]  /*6e30*/  FFMA R2, R41.reuse, R43, R2 ;  /* 0x0000002b29027223 */ /* 0x040fe20000000002 */
[C---:B------:R-:W-:Y:S01]  /*6e40*/  FFMA R3, R41.reuse, R42, R3 ;  /* 0x0000002a29037223 */ /* 0x040fe20000000003 */
[--C-:B------:R-:W-:Y:S02]  /*6e50*/  HADD2.F32 R43, -RZ, R50.reuse.H0_H0 ;  /* 0x20000032ff2b7230 */ /* 0x100fe40000004100 */
[----:B------:R-:W-:Y:S01]  /*6e60*/  FMUL R4, R38, R8 ;  /* 0x0000000826047220 */ /* 0x000fe20000400000 */
[----:B------:R-:W-:Y:S01]  /*6e70*/  HADD2.F32 R42, -RZ, R50.H1_H1 ;  /* 0x30000032ff2a7230 */ /* 0x000fe20000004100 */
[----:B------:R-:W-:Y:S01]  /*6e80*/  F2FP.F16.F32.PACK_AB R52, R2, R0 ;  /* 0x000000000234723e */ /* 0x000fe200000000ff */
[C---:B------:R-:W-:Y:S01]  /*6e90*/  FFMA R7, R41.reuse, R40, R7 ;  /* 0x0000002829077223 */ /* 0x040fe20000000007 */
[----:B------:R-:W-:Y:S01]  /*6ea0*/  FFMA R4, R41, R43, R4 ;  /* 0x0000002b29047223 */ /* 0x000fe20000000004 */
[C---:B------:R-:W-:Y:S01]  /*6eb0*/  FMUL R5, R38.reuse, R9 ;  /* 0x0000000926057220 */ /* 0x040fe20000400000 */
[C---:B------:R-:W-:Y:S01]  /*6ec0*/  FMUL R6, R38.reuse, R10 ;  /* 0x0000000a26067220 */ /* 0x040fe20000400000 */
[----:B------:R-:W-:Y:S01]  /*6ed0*/  HADD2.F32 R40, -RZ, R51.H1_H1 ;  /* 0x30000033ff287230 */ /* 0x000fe20000004100 */
[----:B------:R-:W-:Y:S01]  /*6ee0*/  F2FP.F16.F32.PACK_AB R53, R7, R3 ;  /* 0x000000030735723e */ /* 0x000fe200000000ff */
[C---:B------:R-:W-:Y:S01]  /*6ef0*/  FFMA R5, R41.reuse, R42, R5 ;  /* 0x0000002a29057223 */ /* 0x040fe20000000005 */
[----:B------:R-:W-:Y:S01]  /*6f00*/  FFMA R6, R41, R45, R6 ;  /* 0x0000002d29067223 */ /* 0x000fe20000000006 */
[C---:B------:R-:W-:Y:S01]  /*6f10*/  FMUL R11, R38.reuse, R11 ;  /* 0x0000000b260b7220 */ /* 0x040fe20000400000 */
[--C-:B------:R-:W-:Y:S02]  /*6f20*/  HADD2.F32 R43, -RZ, R56.reuse.H0_H0 ;  /* 0x20000038ff2b7230 */ /* 0x100fe40000004100 */
[C---:B------:R-:W-:Y:S01]  /*6f30*/  FMUL R8, R38.reuse, R12 ;  /* 0x0000000c26087220 */ /* 0x040fe20000400000 */
[----:B------:R-:W-:Y:S01]  /*6f40*/  F2FP.F16.F32.PACK_AB R54, R5, R4 ;  /* 0x000000040536723e */ /* 0x000fe200000000ff */
[C---:B------:R-:W-:Y:S01]  /*6f50*/  FFMA R11, R41.reuse, R40, R11 ;  /* 0x00000028290b7223 */ /* 0x040fe2000000000b */
[----:B------:R-:W-:Y:S02]  /*6f60*/  HADD2.F32 R40, -RZ, R56.H1_H1 ;  /* 0x30000038ff287230 */ /* 0x000fe40000004100 */
[----:B------:R-:W-:Y:S01]  /*6f70*/  FFMA R8, R41, R43, R8 ;  /* 0x0000002b29087223 */ /* 0x000fe20000000008 */
[C---:B------:R-:W-:Y:S01]  /*6f80*/  FMUL R9, R38.reuse, R13 ;  /* 0x0000000d26097220 */ /* 0x040fe20000400000 */
[--C-:B------:R-:W-:Y:S01]  /*6f90*/  HADD2.F32 R45, -RZ, R57.reuse.H0_H0 ;  /* 0x20000039ff2d7230 */ /* 0x100fe20000004100 */
[----:B------:R-:W-:Y:S01]  /*6fa0*/  F2FP.F16.F32.PACK_AB R55, R11, R6 ;  /* 0x000000060b37723e */ /* 0x000fe200000000ff */
[C---:B------:R-:W-:Y:S01]  /*6fb0*/  FMUL R10, R38.reuse, R14 ;  /* 0x0000000e260a7220 */ /* 0x040fe20000400000 */
[----:B------:R-:W-:Y:S02]  /*6fc0*/  HADD2.F32 R42, -RZ, R57.H1_H1 ;  /* 0x30000039ff2a7230 */ /* 0x000fe40000004100 */
[C---:B------:R-:W-:Y:S01]  /*6fd0*/  FFMA R9, R41.reuse, R40, R9 ;  /* 0x0000002829097223 */ /* 0x040fe20000000009 */
[C---:B------:R-:W-:Y:S01]  /*6fe0*/  FMUL R15, R38.reuse, R15 ;  /* 0x0000000f260f7220 */ /* 0x040fe20000400000 */
[----:B------:R1:W-:Y:S01]  /*6ff0*/  STS.128 [R82], R52 ;  /* 0x0000003452007388 */ /* 0x0003e20000000c00 */
[----:B------:R-:W-:Y:S01]  /*7000*/  FFMA R10, R41, R45, R10 ;  /* 0x0000002d290a7223 */ /* 0x000fe2000000000a */
[--C-:B------:R-:W-:Y:S01]  /*7010*/  HADD2.F32 R40, -RZ, R58.reuse.H0_H0 ;  /* 0x2000003aff287230 */ /* 0x100fe20000004100 */
[----:B------:R-:W-:Y:S01]  /*7020*/  F2FP.F16.F32.PACK_AB R60, R9, R8 ;  /* 0x00000008093c723e */ /* 0x000fe200000000ff */
[----:B------:R-:W-:Y:S01]  /*7030*/  FFMA R15, R41, R42, R15 ;  /* 0x0000002a290f7223 */ /* 0x000fe2000000000f */
[C---:B------:R-:W-:Y:S01]  /*7040*/  FMUL R12, R38.reuse, R16 ;  /* 0x00000010260c7220 */ /* 0x040fe20000400000 */
[----:B------:R-:W-:Y:S02]  /*7050*/  HADD2.F32 R42, -RZ, R58.H1_H1 ;  /* 0x3000003aff2a7230 */ /* 0x000fe40000004100 */
[C---:B------:R-:W-:Y:S01]  /*7060*/  FMUL R13, R38.reuse, R17 ;  /* 0x00000011260d7220 */ /* 0x040fe20000400000 */
[--C-:B------:R-:W-:Y:S01]  /*7070*/  HADD2.F32 R43, -RZ, R59.reuse.H0_H0 ;  /* 0x2000003bff2b7230 */ /* 0x100fe20000004100 */
[----:B------:R-:W-:Y:S01]  /*7080*/  F2FP.F16.F32.PACK_AB R61, R15, R10 ;  /* 0x0000000a0f3d723e */ /* 0x000fe200000000ff */
[C---:B------:R-:W-:Y:S01]  /*7090*/  FFMA R12, R41.reuse, R40, R12 ;  /* 0x00000028290c7223 */ /* 0x040fe2000000000c */
[C---:B------:R-:W-:Y:S01]  /*70a0*/  FFMA R13, R41.reuse, R42, R13 ;  /* 0x0000002a290d7223 */ /* 0x040fe2000000000d */
[C---:B------:R-:W-:Y:S01]  /*70b0*/  FMUL R14, R38.reuse, R18 ;  /* 0x00000012260e7220 */ /* 0x040fe20000400000 */
[----:B------:R-:W-:Y:S02]  /*70c0*/  HADD2.F32 R40, -RZ, R59.H1_H1 ;  /* 0x3000003bff287230 */ /* 0x000fe40000004100 */
[C---:B------:R-:W-:Y:S01]  /*70d0*/  FMUL R19, R38.reuse, R19 ;  /* 0x0000001326137220 */ /* 0x040fe20000400000 */
[C---:B------:R-:W-:Y:S01]  /*70e0*/  FMUL R16, R38.reuse, R20 ;  /* 0x0000001426107220 */ /* 0x040fe20000400000 */
[C---:B------:R-:W-:Y:S01]  /*70f0*/  FFMA R14, R41.reuse, R43, R14 ;  /* 0x0000002b290e7223 */ /* 0x040fe2000000000e */
[--C-:B------:R-:W-:Y:S02]  /*7100*/  HADD2.F32 R43, -RZ, R64.reuse.H0_H0 ;  /* 0x20000040ff2b7230 */ /* 0x100fe40000004100 */
[C---:B------:R-:W-:Y:S01]  /*7110*/  FFMA R19, R41.reuse, R40, R19 ;  /* 0x0000002829137223 */ /* 0x040fe20000000013 */
[----:B------:R-:W-:Y:S02]  /*7120*/  HADD2.F32 R42, -RZ, R64.H1_H1 ;  /* 0x30000040ff2a7230 */ /* 0x000fe40000004100 */
[C---:B------:R-:W-:Y:S01]  /*7130*/  FMUL R17, R38.reuse, R21 ;  /* 0x0000001526117220 */ /* 0x040fe20000400000 */
[--C-:B------:R-:W-:Y:S02]  /*7140*/  HADD2.F32 R45, -RZ, R65.reuse.H0_H0 ;  /* 0x20000041ff2d7230 */ /* 0x100fe40000004100 */
[C---:B------:R-:W-:Y:S01]  /*7150*/  FMUL R18, R38.reuse, R22 ;  /* 0x0000001626127220 */ /* 0x040fe20000400000 */
[----:B------:R-:W-:Y:S02]  /*7160*/  HADD2.F32 R40, -RZ, R65.H1_H1 ;  /* 0x30000041ff287230 */ /* 0x000fe40000004100 */
[C---:B------:R-:W-:Y:S01]  /*7170*/  FMUL R23, R38.reuse, R23 ;  /* 0x0000001726177220 */ /* 0x040fe20000400000 */
[C---:B------:R-:W-:Y:S01]  /*7180*/  FFMA R16, R41.reuse, R43, R16 ;  /* 0x0000002b29107223 */ /* 0x040fe20000000010 */
[C---:B------:R-:W-:Y:S01]  /*7190*/  FFMA R17, R41.reuse, R42, R17 ;  /* 0x0000002a29117223 */ /* 0x040fe20000000011 */
[C---:B------:R-:W-:Y:S01]  /*71a0*/  FFMA R18, R41.reuse, R45, R18 ;  /* 0x0000002d29127223 */ /* 0x040fe20000000012 */
[C---:B------:R-:W-:Y:S01]  /*71b0*/  FFMA R23, R41.reuse, R40, R23 ;  /* 0x0000002829177223 */ /* 0x040fe20000000017 */
[--C-:B------:R-:W-:Y:S02]  /*71c0*/  HADD2.F32 R43, -RZ, R66.reuse.H0_H0 ;  /* 0x20000042ff2b7230 */ /* 0x100fe40000004100 */
[C---:B------:R-:W-:Y:S01]  /*71d0*/  FMUL R20, R38.reuse, R24 ;  /* 0x0000001826147220 */ /* 0x040fe20000400000 */
        /* <DEDUP_REMOVED lines=9> */
[----:B------:R-:W-:Y:S01]  /*7270*/  FFMA R27, R41, R42, R27 ;  /* 0x0000002a291b7223 */ /* 0x000fe2000000001b */
[--C-:B------:R-:W-:Y:S02]  /*7280*/  HADD2.F32 R40, -RZ, R72.reuse.H0_H0 ;  /* 0x20000048ff287230 */ /* 0x100fe40000004100 */
[C---:B------:R-:W-:Y:S01]  /*7290*/  FMUL R24, R38.reuse, R28 ;  /* 0x0000001c26187220 */ /* 0x040fe20000400000 */
[----:B------:R-:W-:Y:S02]  /*72a0*/  HADD2.F32 R42, -RZ, R72.H1_H1 ;  /* 0x30000048ff2a7230 */ /* 0x000fe40000004100 */
[C---:B------:R-:W-:Y:S01]  /*72b0*/  FMUL R25, R38.reuse, R29 ;  /* 0x0000001d26197220 */ /* 0x040fe20000400000 */
[--C-:B------:R-:W-:Y:S02]  /*72c0*/  HADD2.F32 R43, -RZ, R73.reuse.H0_H0 ;  /* 0x20000049ff2b7230 */ /* 0x100fe40000004100 */
[C---:B------:R-:W-:Y:S01]  /*72d0*/  FMUL R26, R38.reuse, R30 ;  /* 0x0000001e261a7220 */ /* 0x040fe20000400000 */
[----:B------:R-:W-:Y:S01]  /*72e0*/  F2FP.F16.F32.PACK_AB R62, R13, R12 ;  /* 0x0000000c0d3e723e */ /* 0x000fe200000000ff */
[----:B------:R-:W-:Y:S01]  /*72f0*/  FFMA R24, R41, R40, R24 ;  /* 0x0000002829187223 */ /* 0x000fe20000000018 */
[----:B------:R-:W-:Y:S01]  /*7300*/  F2FP.F16.F32.PACK_AB R63, R19, R14 ;  /* 0x0000000e133f723e */ /* 0x000fe200000000ff */
[C---:B------:R-:W-:Y:S01]  /*7310*/  FFMA R25, R41.reuse, R42, R25 ;  /* 0x0000002a29197223 */ /* 0x040fe20000000019 */
[C---:B------:R-:W-:Y:S01]  /*7320*/  FFMA R26, R41.reuse, R43, R26 ;  /* 0x0000002b291a7223 */ /* 0x040fe2000000001a */
[----:B------:R-:W-:Y:S02]  /*7330*/  HADD2.F32 R40, -RZ, R73.H1_H1 ;  /* 0x30000049ff287230 */ /* 0x000fe40000004100 */
[C---:B------:R-:W-:Y:S01]  /*7340*/  FMUL R31, R38.reuse, R31 ;  /* 0x0000001f261f7220 */ /* 0x040fe20000400000 */
[----:B------:R1:W-:Y:S01]  /*7350*/  STS.128 [R83+0x10], R60 ;  /* 0x0000103c53007388 */ /* 0x0003e20000000c00 */
[--C-:B------:R-:W-:Y:S02]  /*7360*/  HADD2.F32 R43, -RZ, R74.reuse.H0_H0 ;  /* 0x2000004aff2b7230 */ /* 0x100fe40000004100 */
[C---:B------:R-:W-:Y:S01]  /*7370*/  FMUL R28, R38.reuse, R32 ;  /* 0x00000020261c7220 */ /* 0x040fe20000400000 */
[----:B------:R-:W-:Y:S02]  /*7380*/  HADD2.F32 R42, -RZ, R74.H1_H1 ;  /* 0x3000004aff2a7230 */ /* 0x000fe40000004100 */
[C---:B------:R-:W-:Y:S01]  /*7390*/  FMUL R29, R38.reuse, R33 ;  /* 0x00000021261d7220 */ /* 0x040fe20000400000 */
[----:B------:R-:W-:Y:S02]  /*73a0*/  HADD2.F32 R45, -RZ, R75.H0_H0 ;  /* 0x2000004bff2d7230 */ /* 0x000fe40000004100 */
[C---:B------:R-:W-:Y:S01]  /*73b0*/  FMUL R30, R38.reuse, R34 ;  /* 0x00000022261e7220 */ /* 0x040fe20000400000 */
[----:B------:R-:W-:Y:S01]  /*73c0*/  FFMA R31, R41, R40, R31 ;  /* 0x00000028291f7223 */ /* 0x000fe2000000001f */
[----:B------:R-:W-:Y:S01]  /*73d0*/  FMUL R35, R38, R35 ;  /* 0x0000002326237220 */ /* 0x000fe20000400000 */
[----:B------:R-:W-:Y:S01]  /*73e0*/  F2FP.F16.F32.PACK_AB R68, R17, R16 ;  /* 0x000000101144723e */ /* 0x000fe200000000ff */
[----:B------:R-:W-:Y:S01]  /*73f0*/  FFMA R28, R41, R43, R28 ;  /* 0x0000002b291c7223 */ /* 0x000fe2000000001c */
[----:B------:R-:W-:Y:S01]  /*7400*/  F2FP.F16.F32.PACK_AB R69, R23, R18 ;  /* 0x000000121745723e */ /* 0x000fe200000000ff */
[----:B------:R-:W-:Y:S01]  /*7410*/  FFMA R29, R41, R42, R29 ;  /* 0x0000002a291d7223 */ /* 0x000fe2000000001d */
[----:B------:R-:W-:Y:S01]  /*7420*/  F2FP.F16.F32.PACK_AB R70, R21, R20 ;  /* 0x000000141546723e */ /* 0x000fe200000000ff */
[----:B------:R-:W-:Y:S01]  /*7430*/  FFMA R30, R41, R45, R30 ;  /* 0x0000002d291e7223 */ /* 0x000fe2000000001e */
[----:B------:R-:W-:Y:S01]  /*7440*/  F2FP.F16.F32.PACK_AB R71, R27, R22 ;  /* 0x000000161b47723e */ /* 0x000fe200000000ff */
[----:B------:R-:W-:Y:S01]  /*7450*/  FFMA R35, R41, R44, R35 ;  /* 0x0000002c29237223 */ /* 0x000fe20000000023 */
[----:B------:R-:W-:Y:S02]  /*7460*/  F2FP.F16.F32.PACK_AB R104, R25, R24 ;  /* 0x000000181968723e */ /* 0x000fe400000000ff */
[----:B------:R-:W-:Y:S01]  /*7470*/  F2FP.F16.F32.PACK_AB R105, R31, R26 ;  /* 0x0000001a1f69723e */ /* 0x000fe200000000ff */
[----:B------:R1:W-:Y:S01]  /*7480*/  STS.128 [R47+0x20], R68 ;  /* 0x000020442f007388 */ /* 0x0003e20000000c00 */
[----:B------:R-:W-:Y:S02]  /*7490*/  F2FP.F16.F32.PACK_AB R106, R29, R28 ;  /* 0x0000001c1d6a723e */ /* 0x000fe400000000ff */
[----:B------:R-:W-:Y:S05]  /*74a0*/  F2FP.F16.F32.PACK_AB R107, R35, R30 ;  /* 0x0000001e236b723e */ /* 0x000fea00000000ff */
[----:B------:R1:W-:Y:S01]  /*74b0*/  STS.128 [R46+0x10], R104 ;  /* 0x000010682e007388 */ /* 0x0003e20000000c00 */
[----:B------:R-:W-:Y:S01]  /*74c0*/  @!PT LDS RZ, [RZ] ;  /* 0x00000000fffff984 */ /* 0x000fe20000000800 */
[----:B------:R-:W-:Y:S01]  /*74d0*/  @!PT LDS RZ, [RZ] ;  /* 0x00000000fffff984 */ /* 0x000fe20000000800 */
[----:B------:R-:W-:Y:S01]  /*74e0*/  @!PT LDS RZ, [RZ] ;  /* 0x00000000fffff984 */ /* 0x000fe20000000800 */
[----:B------:R-:W-:Y:S01]  /*74f0*/  @!PT LDS RZ, [RZ] ;  /* 0x00000000fffff984 */ /* 0x000fe20000000800 */
[----:B------:R3:W-:Y:S07]  /*7500*/  MEMBAR.ALL.CTA ;  /* 0x0000000000007992 */ /* 0x0007ee0000008000 */
[----:B---3--:R-:W3:Y:S02]  /*7510*/  FENCE.VIEW.ASYNC.S ;  /* 0x00000000000073c6 */ /* 0x008ee40000000000 */
[----:B---3--:R-:W-:Y:S06]  /*7520*/  BAR.SYNC.DEFER_BLOCKING 0x1, 0x80 ;  /* 0x0042000000007b1d */ /* 0x008fec0000010000 */
[----:B------:R-:W-:Y:S05]  /*7530*/  @P0 BRA `(.L_x_120) ;  /* 0x0000000000240947 */ /* 0x000fea0003800000 */
[----:B------:R-:W3:Y:S01]  /*7540*/  LDCU.64 UR6, c[0x0][0x348] ;  /* 0x00006900ff0677ac */ /* 0x000ee20008000a00 */
[----:B------:R-:W-:Y:S01]  /*7550*/  R2UR UR5, R108 ;  /* 0x000000006c0572ca */ /* 0x000fe200000e0000 */
[----:B------:R-:W-:Y:S11]  /*7560*/  UMOV UR51, UR36 ;  /* 0x0000002400337c82 */ /* 0x000ff60008000000 */
[----:B------:R-:W-:Y:S01]  /*7570*/  @!UPT UIADD3 URZ, UPT, UPT, URZ, URZ, URZ ;  /* 0x000000fffffff290 */ /* 0x000fe2000fffe0ff */
[----:B------:R-:W-:Y:S02]  /*7580*/  UIADD3 UR48, UPT, UPT, UR47, 0x200, UR5 ;  /* 0x000002002f307890 */ /* 0x000fe4000fffe005 */
[----:B---3--:R-:W-:Y:S04]  /*7590*/  UIADD3 UR4, UP0, UPT, UR6, 0x680, URZ ;  /* 0x0000068006047890 */ /* 0x008fe8000ff1e0ff */
[----:B------:R-:W-:Y:S09]  /*75a0*/  UIADD3.X UR5, UPT, UPT, URZ, UR7, URZ, UP0, !UPT ;  /* 0x00000007ff057290 */ /* 0x000ff200087fe4ff */
[----:B------:R3:W-:Y:S02]  /*75b0*/  UTMASTG.3D [UR48], [UR4] ;  /* 0x00000030040073b5 */ /* 0x0007e40008010000 */
[----:B---3--:R0:W-:Y:S02]  /*75c0*/  UTMACMDFLUSH ;  /* 0x00000000000079b7 */ /* 0x0081e40000000000 */
.L_x_120:
[----:B------:R-:W-:Y:S05]  /*75d0*/  BSYNC.RECONVERGENT B0 ;  /* 0x0000000000007941 */ /* 0x000fea0003800200 */
.L_x_119:
[----:B------:R-:W-:Y:S01]  /*75e0*/  UIADD3 UR44, UPT, UPT, UR46, 0x1, URZ ;  /* 0x000000012e2c7890 */ /* 0x000fe2000fffe0ff */
[----:B------:R-:W-:Y:S03]  /*75f0*/  BSSY.RECONVERGENT B0, `(.L_x_121) ;  /* 0x0000005000007945 */ /* 0x000fe60003800200 */
[----:B------:R-:W-:Y:S04]  /*7600*/  UISETP.NE.AND UP0, UPT, UR44, 0x3, UPT ;  /* 0x000000032c00788c */ /* 0x000fe8000bf05270 */
[----:B------:R-:W-:Y:S01]  /*7610*/  USEL UR45, UR44, URZ, UP0 ;  /* 0x000000ff2c2d7287 */ /* 0x000fe20008000000 */
[----:B------:R-:W-:Y:S11]  /*7620*/  @P0 BRA `(.L_x_122) ;  /* 0x0000000000040947 */ /* 0x000ff60003800000 */
[----:B------:R-:W-:Y:S04]  /*7630*/  DEPBAR.LE SB0, 0x1 ;  /* 0x000080400000791a */ /* 0x000fe80000000000 */
.L_x_122:
[----:B------:R-:W-:Y:S05]  /*7640*/  BSYNC.RECONVERGENT B0 ;  /* 0x0000000000007941 */ /* 0x000fea0003800200 */
.L_x_121:
[----:B------:R-:W-:Y:S01]  /*7650*/  BAR.SYNC.DEFER_BLOCKING 0x1, 0x80 ;  /* 0x0042000000007b1d */ /* 0x000fe20000010000 */
[----:B------:R-:W-:Y:S01]  /*7660*/  ISETP.NE.AND P1, PT, R102, RZ, PT ;  /* 0x000000ff6600720c */ /* 0x000fe20003f25270 */
[----:B------:R-:W-:Y:S01]  /*7670*/  UISETP.NE.AND UP0, UPT, UR53, URZ, UPT ;  /* 0x000000ff3500728c */ /* 0x000fe2000bf05270 */
[----:B------:R-:W-:Y:S11]  /*7680*/  LEA R3, R110, UR47, 0x3 ;  /* 0x0000002f6e037c11 */ /* 0x000ff6000f8e18ff */
[----:B------:R-:W-:Y:S01]  /*7690*/  @P1 SHF.L.U32 R4, R109, 0x1f, RZ ;  /* 0x0000001f6d041819 */ /* 0x000fe200000006ff */
[----:B------:R-:W-:Y:S06]  /*76a0*/  BRA.U !UP0, `(.L_x_123) ;  /* 0x0000000108247547 */ /* 0x000fec000b800000 */
[----:B------:R-:W3:Y:S01]  /*76b0*/  S2R R0, SR_CgaCtaId ;  /* 0x0000000000007919 */ /* 0x000ee20000008800 */
[----:B------:R-:W-:Y:S01]  /*76c0*/  IMAD.U32 R2, RZ, RZ, UR52 ;  /* 0x00000034ff027e24 */ /* 0x000fe2000f8e00ff */
[----:B------:R-:W-:Y:S04]  /*76d0*/  UIADD3 UR4, UPT, UPT, UR52, 0x1, URZ ;  /* 0x0000000134047890 */ /* 0x000fe8000fffe0ff */
[----:B------:R-:W-:Y:S01]  /*76e0*/  @P1 LEA R2, R2, UR47, 0x3 ;  /* 0x0000002f02021c11 */ /* 0x000fe2000f8e18ff */
[----:B------:R-:W-:Y:S04]  /*76f0*/  UISETP.NE.AND UP0, UPT, UR4, 0x3, UPT ;  /* 0x000000030400788c */ /* 0x000fe8000bf05270 */
[----:B------:R-:W-:Y:S01]  /*7700*/  @P1 VIADD R5, R2, 0xb8 ;  /* 0x000000b802051836 */ /* 0x000fe20000000000 */
[----:B------:R-:W-:Y:S04]  /*7710*/  USEL UR52, UR4, URZ, UP0 ;  /* 0x000000ff04347287 */ /* 0x000fe80008000000 */
[----:B---3--:R-:W-:Y:S04]  /*7720*/  @P1 PRMT R0, R0, 0x654, R5 ;  /* 0x0000065400001816 */ /* 0x008fe80000000005 */
[----:B------:R3:W-:Y:S04]  /*7730*/  @P1 SYNCS.ARRIVE.TRANS64.RED.A1T0 RZ, [R0+URZ], RZ ;  /* 0x000000ff00ff19a7 */ /* 0x0007e800081004ff */
.L_x_123:
[----:B------:R-:W4:Y:S01]  /*7740*/  @P1 SYNCS.PHASECHK.TRANS64.TRYWAIT P0, [R3+URZ+0xa0], R4 ;  /* 0x0000a004030015a7 */ /* 0x000f2200080011ff */
[----:B------:R-:W-:Y:S01]  /*7750*/  BSSY B1, `(.L_x_124) ;  /* 0x0000015000017945 */ /* 0x000fe20003800000 */
[----:B----4-:R-:W-:Y:S03]  /*7760*/  @P1 SEL R103, RZ, 0x1, !P0 ;  /* 0x00000001ff671807 */ /* 0x010fe60004000000 */
[----:B------:R-:W-:Y:S05]  /*7770*/  @!P1 BRA `(.L_x_125) ;  /* 0x0000000000489947 */ /* 0x000fea0003800000 */
[----:B------:R-:W-:Y:S01]  /*7780*/  ISETP.NE.AND P1, PT, R111, RZ, PT ;  /* 0x000000ff6f00720c */ /* 0x000fe20003f25270 */
[----:B------:R-:W-:Y:S01]  /*7790*/  BSSY B0, `(.L_x_126) ;  /* 0x000000a000007945 */ /* 0x000fe20003800000 */
[----:B------:R-:W-:Y:S11]  /*77a0*/  ISETP.NE.AND P0, PT, R103, RZ, PT ;  /* 0x000000ff6700720c */ /* 0x000ff60003f05270 */
[----:B------:R-:W-:Y:S04]  /*77b0*/  @P1 IMAD R110, R110, 0x2000, R97 ;  /* 0x000020006e6e1824 */ /* 0x000fe800078e0261 */
[----:B------:R-:W-:Y:S01]  /*77c0*/  @P1 IMAD.IADD R5, R81, 0x1, R110 ;  /* 0x0000000151051824 */ /* 0x000fe200078e026e */
[----:B------:R-:W-:Y:S03]  /*77d0*/  @P1 IADD3 R2, PT, PT, R80, R110, RZ ;  /* 0x0000006e50021210 */ /* 0x000fe60007ffe0ff */
[----:B---3--:R-:W-:Y:S01]  /*77e0*/  @P1 IMAD.IADD R0, R96, 0x1, R5 ;  /* 0x0000000160001824 */ /* 0x008fe200078e0205 */
[----:B------:R-:W-:Y:S06]  /*77f0*/  @P0 BRA `(.L_x_127) ;  /* 0x00000000000c0947 */ /* 0x000fec0003800000 */
[----:B------:R-:W-:Y:S04]  /*7800*/  SHF.L.U32 R4, R109, 0x1f, RZ ;  /* 0x0000001f6d047819 */ /* 0x000fe800000006ff */
[----:B------:R-:W3:Y:S02]  /*7810*/  SYNCS.PHASECHK.TRANS64.TRYWAIT P0, [R3+URZ+0xa0], R4 ;  /* 0x0000a004030075a7 */ /* 0x000ee400080011ff */
[----:B---3--:R-:W-:Y:S05]  /*7820*/  @!P0 BRA `(.L_x_128) ;  /* 0x0000001c00208947 */ /* 0x008fea0003800000 */
.L_x_127:
[----:B------:R-:W-:Y:S05]  /*7830*/  BSYNC B0 ;  /* 0x0000000000007941 */ /* 0x000fea0003800000 */
.L_x_126:
[----:B------:R-:W-:Y:S11]  /*7840*/  ISETP.NE.AND P0, PT, R111, RZ, PT ;  /* 0x000000ff6f00720c */ /* 0x000ff60003f05270 */
[----:B------:R-:W-:Y:S02]  /*7850*/  @!UPT UIADD3 URZ, UPT, UPT, URZ, URZ, URZ ;  /* 0x000000fffffff290 */ /* 0x000fe4000fffe0ff */
[----:B------:R4:W1:Y:S04]  /*7860*/  @P0 LDS.128 R48, [R110] ;  /* 0x000000006e300984 */ /* 0x0008680000000c00 */
[----:B------:R4:W1:Y:S04]  /*7870*/  @P0 LDS.128 R64, [R2+0x20] ;  /* 0x0000200002400984 */ /* 0x0008680000000c00 */
[----:B------:R4:W1:Y:S04]  /*7880*/  @P0 LDS.128 R56, [R5+0x10] ;  /* 0x0000100005380984 */ /* 0x0008680000000c00 */
[----:B------:R4:W1:Y:S02]  /*7890*/  @P0 LDS.128 R72, [R0+0x10] ;  /* 0x0000100000480984 */ /* 0x0008640000000c00 */
.L_x_125:
[----:B------:R-:W-:Y:S05]  /*78a0*/  BSYNC B1 ;  /* 0x0000000000017941 */ /* 0x000fea0003800000 */
.L_x_124:
[----:B---34-:R-:W-:Y:S05]  /*78b0*/  VIADD R0, R39, 0x20 ;  /* 0x0000002027007836 */ /* 0x018fea0000000000 */
[----:B------:R-:W-:Y:S04]  /*78c0*/  SHF.R.U32.HI R0, RZ, 0x15, R0 ;  /* 0x00000015ff007819 */ /* 0x000fe80000011600 */
[----:B------:R-:W-:Y:S11]  /*78d0*/  LOP3.LUT P0, RZ, R0, 0x3, R85, 0x48, !PT ;  /* 0x0000000300ff7812 */ /* 0x000ff60007804855 */
[----:B------:R-:W-:Y:S02]  /*78e0*/  @!UPT UIADD3 URZ, UPT, UPT, URZ, URZ, URZ ;  /* 0x000000fffffff290 */ /* 0x000fe4000fffe0ff */
[----:B------:R-:W-:Y:S05]  /*78f0*/  @!P0 BRA `(.L_x_129) ;  /* 0x0000000000408947 */ /* 0x000fea0003800000 */
[----:B------:R-:W3:Y:S01]  /*7900*/  LDCU.64 UR8, c[0x4][0x70] ;  /* 0x01000e00ff0877ac */ /* 0x000ee20008000a00 */
[----:B------:R-:W-:Y:S01]  /*7910*/  MOV R3, 0x0 ;  /* 0x0000000000037802 */ /* 0x000fe20000000f00 */
[----:B------:R-:W-:Y:S02]  /*7920*/  HFMA2 R12, -RZ, RZ, 0, 5.9604644775390625e-08 ;  /* 0x00000001ff0c7431 */ /* 0x000fe400000001ff */
[----:B------:R-:W-:Y:S02]  /*7930*/  IMAD.MOV.U32 R8, RZ, RZ, 0x192 ;  /* 0x00000192ff087424 */ /* 0x000fe400078e00ff */
[----:B------:R-:W-:Y:S01]  /*7940*/  IMAD.MOV.U32 R13, RZ, RZ, RZ ;  /* 0x000000ffff0d7224 */ /* 0x000fe200078e00ff */
[----:B------:R-:W4:Y:S01]  /*7950*/  LDCU.64 UR6, c[0x4][0x78] ;  /* 0x01000f00ff0677ac */ /* 0x000f220008000a00 */
[----:B------:R-:W1:Y:S01]  /*7960*/  LDC.64 R2, c[0x4][R3] ;  /* 0x0100000003027b82 */ /* 0x000e620000000a00 */
[----:B------:R-:W5:Y:S01]  /*7970*/  LDCU.64 UR4, c[0x4][0x10] ;  /* 0x01000200ff0477ac */ /* 0x000f620008000a00 */
[----:B---3--:R-:W-:Y:S01]  /*7980*/  MOV R5, UR9 ;  /* 0x0000000900057c02 */ /* 0x008fe20008000f00 */
[----:B------:R-:W-:Y:S01]  /*7990*/  IMAD.U32 R4, RZ, RZ, UR8 ;  /* 0x00000008ff047e24 */ /* 0x000fe2000f8e00ff */
[----:B----4-:R-:W-:Y:S01]  /*79a0*/  MOV R7, UR7 ;  /* 0x0000000700077c02 */ /* 0x010fe20008000f00 */
[----:B------:R-:W-:Y:S01]  /*79b0*/  IMAD.U32 R6, RZ, RZ, UR6 ;  /* 0x00000006ff067e24 */ /* 0x000fe2000f8e00ff */
[----:B-----5:R-:W-:Y:S01]  /*79c0*/  MOV R11, UR5 ;  /* 0x00000005000b7c02 */ /* 0x020fe20008000f00 */
[----:B------:R-:W-:Y:S02]  /*79d0*/  IMAD.U32 R10, RZ, RZ, UR4 ;  /* 0x00000004ff0a7e24 */ /* 0x000fe4000f8e00ff */
[----:B------:R-:W-:Y:S07]  /*79e0*/  LEPC R20, `(.L_x_129) ;  /* 0x000000001014794e */ /* 0x000fee0000000000 */
[----:B-12---:R-:W-:Y:S05]  /*79f0*/  CALL.ABS.NOINC R2 ;  /* 0x0000000002007343 */ /* 0x006fea0003c00000 */
.L_x_129:
[----:B------:R-:W-:Y:S01]  /*7a00*/  ISETP.NE.AND P0, PT, R98, RZ, PT ;  /* 0x000000ff6200720c */ /* 0x000fe20003f05270 */
[----:B------:R-:W-:Y:S05]  /*7a10*/  WARPSYNC.ALL ;  /* 0x0000000000007948 */ /* 0x000fea0003800000 */
[----:B------:R-:W-:Y:S01]  /*7a20*/  R2UR UR4, R39 ;  /* 0x00000000270472ca */ /* 0x000fe200000e0000 */
[--C-:B-1----:R-:W-:Y:S01]  /*7a30*/  HADD2.F32 R40, -RZ, R48.reuse.H0_H0 ;  /* 0x20000030ff287230 */ /* 0x102fe20000004100 */
[----:B------:R-:W-:Y:S01]  /*7a40*/  IADD3 R89, PT, PT, R89, 0x120, RZ ;  /* 0x0000012059597810 */ /* 0x000fe20007ffe0ff */
[----:B------:R-:W-:Y:S01]  /*7a50*/  HADD2.F32 R42, -RZ, R48.H1_H1 ;  /* 0x30000030ff2a7230 */ /* 0x000fe20000004100 */
[----:B------:R-:W-:Y:S01]  /*7a60*/  BSSY.RECONVERGENT B0, `(.L_x_130) ;  /* 0x000008d000007945 */ /* 0x000fe20003800200 */
[--C-:B------:R-:W-:Y:S01]  /*7a70*/  HADD2.F32 R43, -RZ, R49.reuse.H0_H0 ;  /* 0x20000031ff2b7230 */ /* 0x100fe20000004100 */
[----:B------:R-:W-:Y:S01]  /*7a80*/  LOP3.LUT R89, R89, 0xfefffff8, RZ, 0xc0, !PT ;  /* 0xfefffff859597812 */ /* 0x000fe200078ec0ff */
[----:B------:R-:W-:Y:S02]  /*7a90*/  HADD2.F32 R44, -RZ, R49.H1_H1 ;  /* 0x30000031ff2c7230 */ /* 0x000fe40000004100 */
[--C-:B------:R-:W-:Y:S02]  /*7aa0*/  HADD2.F32 R45, -RZ, R50.reuse.H0_H0 ;  /* 0x20000032ff2d7230 */ /* 0x100fe40000004100 */
[----:B--2---:R-:W-:Y:S02]  /*7ab0*/  HADD2.F32 R46, -RZ, R50.H1_H1 ;  /* 0x30000032ff2e7230 */ /* 0x004fe40000004100 */
[----:B------:R-:W1:Y:S01]  /*7ac0*/  LDTM.x32 R4, tmem[UR4+0x20] ;  /* 0x00002004000479ee */ /* 0x000e6200082c0000 */
[----:B------:R-:W-:Y:S01]  /*7ad0*/  NOP ;  /* 0x0000000000007918 */ /* 0x000fe20000000000 */
[----:B-1----:R1:W-:Y:S01]  /*7ae0*/  SYNCS.ARRIVE.TRANS64.RED.A1T0 RZ, [R89+URZ], RZ ;  /* 0x000000ff59ff79a7 */ /* 0x0023e200081004ff */
[----:B------:R-:W-:Y:S01]  /*7af0*/  USHF.L.U32 UR4, UR45, 0xd, URZ ;  /* 0x0000000d2d047899 */ /* 0x000fe200080006ff */
[--C-:B------:R-:W-:Y:S02]  /*7b00*/  HADD2.F32 R47, -RZ, R51.reuse.H0_H0 ;  /* 0x20000033ff2f7230 */ /* 0x100fe40000004100 */
[----:B------:R-:W-:Y:S02]  /*7b10*/  HADD2.F32 R48, -RZ, R51.H1_H1 ;  /* 0x30000033ff307230 */ /* 0x000fe40000004100 */
[--C-:B------:R-:W-:Y:S01]  /*7b20*/  HADD2.F32 R49, -RZ, R56.reuse.H0_H0 ;  /* 0x20000038ff317230 */ /* 0x100fe20000004100 */
[----:B------:R-:W-:Y:S01]  /*7b30*/  IADD3 R116, PT, PT, R97, UR4, RZ ;  /* 0x0000000461747c10 */ /* 0x000fe2000fffe0ff */
[----:B------:R-:W-:Y:S02]  /*7b40*/  HADD2.F32 R51, -RZ, R56.H1_H1 ;  /* 0x30000038ff337230 */ /* 0x000fe40000004100 */
[--C-:B------:R-:W-:Y:S01]  /*7b50*/  HADD2.F32 R50, -RZ, R57.reuse.H0_H0 ;  /* 0x20000039ff327230 */ /* 0x100fe20000004100 */
[-C--:B------:R-:W-:Y:S01]  /*7b60*/  IADD3 R103, PT, PT, R81, R116.reuse, RZ ;  /* 0x0000007451677210 */ /* 0x080fe20007ffe0ff */
[----:B------:R-:W-:Y:S01]  /*7b70*/  HADD2.F32 R52, -RZ, R57.H1_H1 ;  /* 0x30000039ff347230 */ /* 0x000fe20000004100 */
[----:B------:R-:W-:Y:S01]  /*7b80*/  IADD3 R116, PT, PT, R80, R116, RZ ;  /* 0x0000007450747210 */ /* 0x000fe20007ffe0ff */
[--C-:B------:R-:W-:Y:S01]  /*7b90*/  HADD2.F32 R53, -RZ, R58.reuse.H0_H0 ;  /* 0x2000003aff357230 */ /* 0x100fe20000004100 */
[----:B------:R-:W-:Y:S01]  /*7ba0*/  IADD3 R117, PT, PT, R96, R103, RZ ;  /* 0x0000006760757210 */ /* 0x000fe20007ffe0ff */
[----:B------:R-:W-:Y:S02]  /*7bb0*/  HADD2.F32 R54, -RZ, R58.H1_H1 ;  /* 0x3000003aff367230 */ /* 0x000fe40000004100 */
[--C-:B------:R-:W-:Y:S02]  /*7bc0*/  HADD2.F32 R55, -RZ, R59.reuse.H0_H0 ;  /* 0x2000003bff377230 */ /* 0x100fe40000004100 */
[----:B------:R-:W-:Y:S02]  /*7bd0*/  HADD2.F32 R56, -RZ, R59.H1_H1 ;  /* 0x3000003bff387230 */ /* 0x000fe40000004100 */
[C---:B------:R-:W-:Y:S01]  /*7be0*/  FMUL R4, R38.reuse, R4 ;  /* 0x0000000426047220 */ /* 0x040fe20000400000 */
[C---:B------:R-:W-:Y:S01]  /*7bf0*/  FMUL R5, R38.reuse, R5 ;  /* 0x0000000526057220 */ /* 0x040fe20000400000 */
[C---:B------:R-:W-:Y:S01]  /*7c00*/  FMUL R6, R38.reuse, R6 ;  /* 0x0000000626067220 */ /* 0x040fe20000400000 */
[C---:B------:R-:W-:Y:S01]  /*7c10*/  FMUL R7, R38.reuse, R7 ;  /* 0x0000000726077220 */ /* 0x040fe20000400000 */
[C---:B------:R-:W-:Y:S01]  /*7c20*/  FFMA R4, R41.reuse, R40, R4 ;  /* 0x0000002829047223 */ /* 0x040fe20000000004 */
[C---:B------:R-:W-:Y:S01]  /*7c30*/  FFMA R5, R41.reuse, R42, R5 ;  /* 0x0000002a29057223 */ /* 0x040fe20000000005 */
[C---:B------:R-:W-:Y:S01]  /*7c40*/  FFMA R6, R41.reuse, R43, R6 ;  /* 0x0000002b29067223 */ /* 0x040fe20000000006 */
[----:B------:R-:W-:Y:S01]  /*7c50*/  FFMA R7, R41, R44, R7 ;  /* 0x0000002c29077223 */ /* 0x000fe20000000007 */
[C---:B------:R-:W-:Y:S01]  /*7c60*/  FMUL R8, R38.reuse, R8 ;  /* 0x0000000826087220 */ /* 0x040fe20000400000 */
[C---:B------:R-:W-:Y:S01]  /*7c70*/  FMUL R9, R38.reuse, R9 ;  /* 0x0000000926097220 */ /* 0x040fe20000400000 */
[----:B------:R-:W-:Y:S01]  /*7c80*/  F2FP.F16.F32.PACK_AB R80, R5, R4 ;  /* 0x000000040550723e */ /* 0x000fe200000000ff */
[C---:B------:R-:W-:Y:S01]  /*7c90*/  FMUL R10, R38.reuse, R10 ;  /* 0x0000000a260a7220 */ /* 0x040fe20000400000 */
[----:B------:R-:W-:Y:S01]  /*7ca0*/  F2FP.F16.F32.PACK_AB R81, R7, R6 ;  /* 0x000000060751723e */ /* 0x000fe200000000ff */
[C---:B------:R-:W-:Y:S01]  /*7cb0*/  FFMA R8, R41.reuse, R45, R8 ;  /* 0x0000002d29087223 */ /* 0x040fe20000000008 */
[C---:B------:R-:W-:Y:S01]  /*7cc0*/  FFMA R9, R41.reuse, R46, R9 ;  /* 0x0000002e29097223 */ /* 0x040fe20000000009 */
[----:B------:R-:W-:Y:S01]  /*7cd0*/  FFMA R10, R41, R47, R10 ;  /* 0x0000002f290a7223 */ /* 0x000fe2000000000a */
[C---:B------:R-:W-:Y:S01]  /*7ce0*/  FMUL R11, R38.reuse, R11 ;  /* 0x0000000b260b7220 */ /* 0x040fe20000400000 */
[C---:B------:R-:W-:Y:S01]  /*7cf0*/  FMUL R0, R38.reuse, R12 ;  /* 0x0000000c26007220 */ /* 0x040fe20000400000 */
[C---:B------:R-:W-:Y:S01]  /*7d00*/  FMUL R2, R38.reuse, R13 ;  /* 0x0000000d26027220 */ /* 0x040fe20000400000 */
[----:B------:R-:W-:Y:S01]  /*7d10*/  F2FP.F16.F32.PACK_AB R82, R9, R8 ;  /* 0x000000080952723e */ /* 0x000fe200000000ff */
[C---:B------:R-:W-:Y:S01]  /*7d20*/  FFMA R11, R41.reuse, R48, R11 ;  /* 0x00000030290b7223 */ /* 0x040fe2000000000b */
[C---:B------:R-:W-:Y:S01]  /*7d30*/  FFMA R0, R41.reuse, R49, R0 ;  /* 0x0000003129007223 */ /* 0x040fe20000000000 */
[C---:B------:R-:W-:Y:S01]  /*7d40*/  FFMA R2, R41.reuse, R51, R2 ;  /* 0x0000003329027223 */ /* 0x040fe20000000002 */
[C---:B------:R-:W-:Y:S01]  /*7d50*/  FMUL R3, R38.reuse, R14 ;  /* 0x0000000e26037220 */ /* 0x040fe20000400000 */
[C---:B------:R-:W-:Y:S01]  /*7d60*/  FMUL R15, R38.reuse, R15 ;  /* 0x0000000f260f7220 */ /* 0x040fe20000400000 */
[C---:B------:R-:W-:Y:S01]  /*7d70*/  FMUL R12, R38.reuse, R16 ;  /* 0x00000010260c7220 */ /* 0x040fe20000400000 */
[C---:B------:R-:W-:Y:S01]  /*7d80*/  FMUL R13, R38.reuse, R17 ;  /* 0x00000011260d7220 */ /* 0x040fe20000400000 */
[C---:B------:R-:W-:Y:S01]  /*7d90*/  FFMA R3, R41.reuse, R50, R3 ;  /* 0x0000003229037223 */ /* 0x040fe20000000003 */
[C---:B------:R-:W-:Y:S01]  /*7da0*/  FMUL R14, R38.reuse, R18 ;  /* 0x00000012260e7220 */ /* 0x040fe20000400000 */
[----:B------:R-:W-:Y:S01]  /*7db0*/  FFMA R15, R41, R52, R15 ;  /* 0x00000034290f7223 */ /* 0x000fe2000000000f */
[--C-:B------:R-:W-:Y:S02]  /*7dc0*/  HADD2.F32 R57, -RZ, R64.reuse.H0_H0 ;  /* 0x20000040ff397230 */ /* 0x100fe40000004100 */
[C---:B------:R-:W-:Y:S01]  /*7dd0*/  FMUL R19, R38.reuse, R19 ;  /* 0x0000001326137220 */ /* 0x040fe20000400000 */
[----:B------:R-:W-:Y:S01]  /*7de0*/  F2FP.F16.F32.PACK_AB R83, R11, R10 ;  /* 0x0000000a0b53723e */ /* 0x000fe200000000ff */
[C---:B------:R-:W-:Y:S01]  /*7df0*/  FFMA R12, R41.reuse, R53, R12 ;  /* 0x00000035290c7223 */ /* 0x040fe2000000000c */
[----:B------:R-:W-:Y:S02]  /*7e00*/  HADD2.F32 R58, -RZ, R64.H1_H1 ;  /* 0x30000040ff3a7230 */ /* 0x000fe40000004100 */
[C---:B------:R-:W-:Y:S01]  /*7e10*/  FMUL R16, R38.reuse, R20 ;  /* 0x0000001426107220 */ /* 0x040fe20000400000 */
[C---:B------:R-:W-:Y:S01]  /*7e20*/  FFMA R13, R41.reuse, R54, R13 ;  /* 0x00000036290d7223 */ /* 0x040fe2000000000d */
[----:B------:R1:W-:Y:S01]  /*7e30*/  STS.128 [R97+UR4], R80 ;  /* 0x0000005061007988 */ /* 0x0003e20008000c04 */
[--C-:B------:R-:W-:Y:S02]  /*7e40*/  HADD2.F32 R59, -RZ, R65.reuse.H0_H0 ;  /* 0x20000041ff3b7230 */ /* 0x100fe40000004100 */
[C---:B------:R-:W-:Y:S01]  /*7e50*/  FMUL R17, R38.reuse, R21 ;  /* 0x0000001526117220 */ /* 0x040fe20000400000 */
[C---:B------:R-:W-:Y:S01]  /*7e60*/  FFMA R14, R41.reuse, R55, R14 ;  /* 0x00000037290e7223 */ /* 0x040fe2000000000e */
[----:B------:R-:W-:Y:S02]  /*7e70*/  HADD2.F32 R60, -RZ, R65.H1_H1 ;  /* 0x30000041ff3c7230 */ /* 0x000fe40000004100 */
[C---:B------:R-:W-:Y:S01]  /*7e80*/  FMUL R18, R38.reuse, R22 ;  /* 0x0000001626127220 */ /* 0x040fe20000400000 */
[C---:B------:R-:W-:Y:S01]  /*7e90*/  FFMA R19, R41.reuse, R56, R19 ;  /* 0x0000003829137223 */ /* 0x040fe20000000013 */
        /* <DEDUP_REMOVED lines=13> */
[----:B------:R-:W-:Y:S01]  /*7f70*/  FMUL R27, R38, R27 ;  /* 0x0000001b261b7220 */ /* 0x000fe20000400000 */
[----:B------:R-:W-:Y:S01]  /*7f80*/  F2FP.F16.F32.PACK_AB R104, R2, R0 ;  /* 0x000000000268723e */ /* 0x000fe200000000ff */
[----:B------:R-:W-:Y:S01]  /*7f90*/  FFMA R20, R41, R61, R20 ;  /* 0x0000003d29147223 */ /* 0x000fe20000000014 */
[----:B------:R-:W-:Y:S01]  /*7fa0*/  F2FP.F16.F32.PACK_AB R105, R15, R3 ;  /* 0x000000030f69723e */ /* 0x000fe200000000ff */
[----:B------:R-:W-:Y:S01]  /*7fb0*/  HADD2.F32 R66, -RZ, R72.H1_H1 ;  /* 0x30000048ff427230 */ /* 0x000fe20000004100 */
[----:B------:R-:W-:Y:S01]  /*7fc0*/  F2FP.F16.F32.PACK_AB R106, R13, R12 ;  /* 0x0000000c0d6a723e */ /* 0x000fe200000000ff */
[C---:B------:R-:W-:Y:S01]  /*7fd0*/  FMUL R24, R38.reuse, R28 ;  /* 0x0000001c26187220 */ /* 0x040fe20000400000 */
[----:B------:R-:W-:Y:S01]  /*7fe0*/  F2FP.F16.F32.PACK_AB R107, R19, R14 ;  /* 0x0000000e136b723e */ /* 0x000fe200000000ff */
[C---:B------:R-:W-:Y:S01]  /*7ff0*/  FFMA R21, R41.reuse, R62, R21 ;  /* 0x0000003e29157223 */ /* 0x040fe20000000015 */
[--C-:B------:R-:W-:Y:S02]  /*8000*/  HADD2.F32 R67, -RZ, R73.reuse.H0_H0 ;  /* 0x20000049ff437230 */ /* 0x100fe40000004100 */
[C---:B------:R-:W-:Y:S01]  /*8010*/  FMUL R25, R38.reuse, R29 ;  /* 0x0000001d26197220 */ /* 0x040fe20000400000 */
[C---:B------:R-:W-:Y:S01]  /*8020*/  FFMA R22, R41.reuse, R63, R22 ;  /* 0x0000003f29167223 */ /* 0x040fe20000000016 */
[----:B------:R1:W-:Y:S01]  /*8030*/  STS.128 [R103+0x10], R104 ;  /* 0x0000106867007388 */ /* 0x0003e20000000c00 */
        /* <DEDUP_REMOVED lines=35> */
[----:B--2---:R-:W2:Y:S02]  /*8270*/  FENCE.VIEW.ASYNC.S ;  /* 0x00000000000073c6 */ /* 0x004ea40000000000 */
[----:B--2---:R-:W-:Y:S06]  /*8280*/  BAR.SYNC.DEFER_BLOCKING 0x1, 0x80 ;  /* 0x0042000000007b1d */ /* 0x004fec0000010000 */
[----:B------:R-:W-:Y:S05]  /*8290*/  @P0 BRA `(.L_x_131) ;  /* 0x0000000000240947 */ /* 0x000fea0003800000 */
[----:B------:R-:W2:Y:S01]  /*82a0*/  LDCU.64 UR10, c[0x0][0x348] ;  /* 0x00006900ff0a77ac */ /* 0x000ea20008000a00 */
[----:B------:R-:W-:Y:S02]  /*82b0*/  UIADD3 UR9, UPT, UPT, UR49, 0x20, URZ ;  /* 0x0000002031097890 */ /* 0x000fe4000fffe0ff */
[----:B------:R-:W-:Y:S02]  /*82c0*/  UIADD3 UR8, UPT, UPT, UR47, 0x200, UR4 ;  /* 0x000002002f087890 */ /* 0x000fe4000fffe004 */
[----:B--2---:R-:W-:Y:S03]  /*82d0*/  UIADD3 UR6, UP0, UPT, UR10, 0x680, URZ ;  /* 0x000006800a067890 */ /* 0x004fe6000ff1e0ff */
[----:B------:R-:W-:Y:S01]  /*82e0*/  UMOV UR10, UR50 ;  /* 0x00000032000a7c82 */ /* 0x000fe20008000000 */
[----:B------:R-:W-:Y:S03]  /*82f0*/  UIADD3.X UR7, UPT, UPT, URZ, UR11, URZ, UP0, !UPT ;  /* 0x0000000bff077290 */ /* 0x000fe600087fe4ff */
[----:B------:R-:W-:Y:S06]  /*8300*/  UMOV UR11, UR36 ;  /* 0x00000024000b7c82 */ /* 0x000fec0008000000 */
[----:B------:R2:W-:Y:S02]  /*8310*/  UTMASTG.3D [UR8], [UR6] ;  /* 0x00000008060073b5 */ /* 0x0005e40008010000 */
[----:B--2---:R0:W-:Y:S02]  /*8320*/  UTMACMDFLUSH ;  /* 0x00000000000079b7 */ /* 0x0041e40000000000 */
.L_x_131:
[----:B------:R-:W-:Y:S05]  /*8330*/  BSYNC.RECONVERGENT B0 ;  /* 0x0000000000007941 */ /* 0x000fea0003800200 */
.L_x_130:
[----:B------:R-:W-:Y:S01]  /*8340*/  UIADD3 UR4, UPT, UPT, UR45, 0x1, URZ ;  /* 0x000000012d047890 */ /* 0x000fe2000fffe0ff */
[----:B------:R-:W-:Y:S03]  /*8350*/  BSSY.RECONVERGENT B0, `(.L_x_132) ;  /* 0x0000008000007945 */ /* 0x000fe60003800200 */
[----:B------:R-:W-:Y:S04]  /*8360*/  UISETP.NE.AND UP0, UPT, UR4, 0x3, UPT ;  /* 0x000000030400788c */ /* 0x000fe8000bf05270 */
[----:B------:R-:W-:Y:S02]  /*8370*/  UISETP.EQ.XOR UP1, UPT, UR44, 0x3, !UP0 ;  /* 0x000000032c00788c */ /* 0x000fe4000c722a70 */
[----:B------:R-:W-:Y:S02]  /*8380*/  USEL UR46, UR4, URZ, UP0 ;  /* 0x000000ff042e7287 */ /* 0x000fe40008000000 */
[----:B------:R-:W-:Y:S04]  /*8390*/  USEL UR5, URZ, 0x1, !UP1 ;  /* 0x00000001ff057887 */ /* 0x000fe8000c800000 */
[----:B------:R-:W-:Y:S01]  /*83a0*/  ULOP3.LUT UR54, UR54, UR5, URZ, 0x3c, !UPT ;  /* 0x0000000536367292 */ /* 0x000fe2000f8e3cff */
[----:B------:R-:W-:Y:S11]  /*83b0*/  @P0 BRA `(.L_x_133) ;  /* 0x0000000000040947 */ /* 0x000ff60003800000 */
[----:B------:R-:W-:Y:S04]  /*83c0*/  DEPBAR.LE SB0, 0x1 ;  /* 0x000080400000791a */ /* 0x000fe80000000000 */
.L_x_133:
[----:B------:R-:W-:Y:S05]  /*83d0*/  BSYNC.RECONVERGENT B0 ;  /* 0x0000000000007941 */ /* 0x000fea0003800200 */
.L_x_132:
[----:B------:R-:W-:Y:S01]  /*83e0*/  BAR.SYNC.DEFER_BLOCKING 0x1, 0x80 ;  /* 0x0042000000007b1d */ /* 0x000fe20000010000 */
[----:B------:R-:W-:Y:S01]  /*83f0*/  UISETP.NE.AND UP0, UPT, UR53, -0x2, UPT ;  /* 0xfffffffe3500788c */ /* 0x000fe2000bf05270 */
[----:B------:R-:W-:Y:S08]  /*8400*/  IADD3 R0, PT, PT, R36, 0x1, RZ ;  /* 0x0000000124007810 */ /* 0x000ff00007ffe0ff */
[----:B------:R-:W-:Y:S05]  /*8410*/  BRA.U !UP0, `(.L_x_134) ;  /* 0x0000000108287547 */ /* 0x000fea000b800000 */
[----:B------:R-:W2:Y:S01]  /*8420*/  S2R R2, SR_CgaCtaId ;  /* 0x0000000000027919 */ /* 0x000ea20000008800 */
[----:B------:R-:W-:Y:S01]  /*8430*/  ISETP.NE.AND P0, PT, R102, RZ, PT ;  /* 0x000000ff6600720c */ /* 0x000fe20003f05270 */
[----:B------:R-:W-:Y:S01]  /*8440*/  IMAD.U32 R3, RZ, RZ, UR52 ;  /* 0x00000034ff037e24 */ /* 0x000fe2000f8e00ff */
[----:B------:R-:W-:Y:S04]  /*8450*/  UIADD3 UR4, UPT, UPT, UR52, 0x1, URZ ;  /* 0x0000000134047890 */ /* 0x000fe8000fffe0ff */
[----:B------:R-:W-:Y:S04]  /*8460*/  UISETP.NE.AND UP0, UPT, UR4, 0x3, UPT ;  /* 0x000000030400788c */ /* 0x000fe8000bf05270 */
[----:B------:R-:W-:Y:S03]  /*8470*/  USEL UR52, UR4, URZ, UP0 ;  /* 0x000000ff04347287 */ /* 0x000fe60008000000 */
[----:B------:R-:W-:Y:S05]  /*8480*/  @P0 LEA R3, R3, UR47, 0x3 ;  /* 0x0000002f03030c11 */ /* 0x000fea000f8e18ff */
[----:B------:R-:W-:Y:S05]  /*8490*/  @P0 VIADD R3, R3, 0xb8 ;  /* 0x000000b803030836 */ /* 0x000fea0000000000 */
[----:B--2---:R-:W-:Y:S04]  /*84a0*/  @P0 PRMT R2, R2, 0x654, R3 ;  /* 0x0000065402020816 */ /* 0x004fe80000000003 */
[----:B------:R2:W-:Y:S03]  /*84b0*/  @P0 SYNCS.ARRIVE.TRANS64.RED.A1T0 RZ, [R2+URZ], RZ ;  /* 0x000000ff02ff09a7 */ /* 0x0005e600081004ff */
.L_x_134:
[----:B------:R-:W-:Y:S01]  /*84c0*/  R2UR UR6, R101 ;  /* 0x00000000650672ca */ /* 0x000fe200000e0000 */
[----:B------:R-:W-:Y:S01]  /*84d0*/  UIADD3 UR53, UPT, UPT, UR53, 0x2, URZ ;  /* 0x0000000235357890 */ /* 0x000fe2000fffe0ff */
[----:B------:R-:W-:Y:S01]  /*84e0*/  R2UR UR5, R86 ;  /* 0x00000000560572ca */ /* 0x000fe200000e0000 */
[----:B------:R-:W-:Y:S01]  /*84f0*/  UMOV UR36, UR63 ;  /* 0x0000003f00247c82 */ /* 0x000fe20008000000 */
[----:B------:R-:W-:Y:S02]  /*8500*/  R2UR UR4, R87 ;  /* 0x00000000570472ca */ /* 0x000fe400000e0000 */
[----:B------:R-:W-:Y:S02]  /*8510*/  ISETP.NE.AND P0, PT, R91, 0x2, PT ;  /* 0x000000025b00780c */ /* 0x000fe40003f05270 */
[----:B------:R-:W-:Y:S02]  /*8520*/  ISETP.NE.AND P1, PT, R0, 0x4, PT ;  /* 0x000000040000780c */ /* 0x000fe40003f25270 */
[----:B------:R-:W-:Y:S02]  /*8530*/  SEL R3, RZ, 0x1, P0 ;  /* 0x00000001ff037807 */ /* 0x000fe40000000000 */
[----:B--2---:R-:W-:Y:S01]  /*8540*/  SEL R2, RZ, 0x1, P1 ;  /* 0x00000001ff027807 */ /* 0x004fe20000800000 */
[----:B------:R-:W-:Y:S01]  /*8550*/  UISETP.NE.AND UP0, UPT, UR6, URZ, UPT ;  /* 0x000000ff0600728c */ /* 0x000fe2000bf05270 */
[----:B------:R-:W-:Y:S01]  /*8560*/  LOP3.LUT R94, R94, R3, RZ, 0x3c, !PT ;  /* 0x000000035e5e7212 */ /* 0x000fe200078e3cff */
[----:B------:R-:W-:Y:S01]  /*8570*/  UIADD3 UR32, UPT, UPT, UR37, UR5, URZ ;  /* 0x0000000525207290 */ /* 0x000fe2000fffe0ff */
[----:B------:R-:W-:Y:S01]  /*8580*/  LOP3.LUT R95, R95, R2, RZ, 0x3c, !PT ;  /* 0x000000025f5f7212 */ /* 0x000fe200078e3cff */
[----:B------:R-:W-:Y:S01]  /*8590*/  UIADD3 UR25, UPT, UPT, UR38, UR4, URZ ;  /* 0x0000000426197290 */ /* 0x000fe2000fffe0ff */
[----:B------:R-:W-:Y:S02]  /*85a0*/  SEL R91, R91, RZ, P0 ;  /* 0x000000ff5b5b7207 */ /* 0x000fe40000000000 */
[----:B------:R-:W-:Y:S02]  /*85b0*/  SEL R36, R0, RZ, P1 ;  /* 0x000000ff00247207 */ /* 0x000fe40000800000 */
[----:B------:R-:W-:Y:S07]  /*85c0*/  BRA.U UP0, `(.L_x_135) ;  /* 0xffffffd500887547 */ /* 0x000fee000b83ffff */
[----:B------:R-:W-:-:S13]  /*85d0*/  R2UR UR4, R88 ;  /* 0x00000000580472ca */ /* 0x000fda00000e0000 */
[----:B------:R-:W-:-:S09]  /*85e0*/  UISETP.NE.AND UP0, UPT, UR4, URZ, UPT ;  /* 0x000000ff0400728c */ /* 0x000fd2000bf05270 */
[----:B------:R-:W-:Y:S05]  /*85f0*/  BRA.U !UP0, `(.L_x_136) ;  /* 0x0000000108487547 */ /* 0x000fea000b800000 */
[----:B------:R-:W2:Y:S02]  /*8600*/  LDCU.64 UR4, c[0x0][0x890] ;  /* 0x00011200ff0477ac */ /* 0x000ea40008000a00 */
[----:B--2---:R-:W-:-:S04]  /*8610*/  UISETP.NE.U32.AND UP0, UPT, UR4, URZ, UPT ;  /* 0x000000ff0400728c */ /* 0x004fc8000bf05070 */
[----:B------:R-:W-:-:S09]  /*8620*/  UISETP.NE.AND.EX UP0, UPT, UR5, URZ, UPT, UP0 ;  /* 0x000000ff0500728c */ /* 0x000fd2000bf05300 */
[----:B------:R-:W-:Y:S05]  /*8630*/  BRA.U UP0, `(.L_x_137) ;  /* 0x00000001000c7547 */ /* 0x000fea000b800000 */
[----:B------:R-:W-:-:S13]  /*8640*/  FSETP.NEU.AND P0, PT, R41, RZ, PT ;  /* 0x000000ff2900720b */ /* 0x000fda0003f0d000 */
[----:B------:R-:W-:Y:S05]  /*8650*/  @!P0 EXIT ;  /* 0x000000000000894d */ /* 0x000fea0003800000 */
[----:B------:R-:W-:Y:S05]  /*8660*/  BRA `(.L_x_136) ;  /* 0x00000000002c7947 */ /* 0x000fea0003800000 */
.L_x_137:
[----:B------:R-:W-:Y:S01]  /*8670*/  ISETP.NE.AND P0, PT, R90, RZ, PT ;  /* 0x000000ff5a00720c */ /* 0x000fe20003f05270 */
[----:B------:R-:W-:-:S12]  /*8680*/  BSSY.RECONVERGENT B0, `(.L_x_136) ;  /* 0x0000009000007945 */ /* 0x000fd80003800200 */
[----:B------:R-:W-:Y:S05]  /*8690*/  @P0 BRA `(.L_x_138) ;  /* 0x0000000000140947 */ /* 0x000fea0003800000 */
[----:B------:R-:W2:Y:S02]  /*86a0*/  LDCU.64 UR4, c[0x0][0x888] ;  /* 0x00011100ff0477ac */ /* 0x000ea40008000a00 */
[----:B--2---:R-:W-:-:S04]  /*86b0*/  ISETP.NE.U32.AND P0, PT, RZ, UR4, PT ;  /* 0x00000004ff007c0c */ /* 0x004fc8000bf05070 */
[----:B------:R-:W-:-:S13]  /*86c0*/  ISETP.NE.AND.EX P0, PT, RZ, UR5, PT, P0 ;  /* 0x00000005ff007c0c */ /* 0x000fda000bf05300 */
[----:B------:R-:W-:Y:S05]  /*86d0*/  @!P0 EXIT ;  /* 0x000000000000894d */ /* 0x000fea0003800000 */
[----:B------:R-:W-:Y:S05]  /*86e0*/  BRA `(.L_x_139) ;  /* 0x0000000000087947 */ /* 0x000fea0003800000 */
.L_x_138:
[----:B------:R-:W-:-:S13]  /*86f0*/  FSETP.NEU.AND P0, PT, R41, RZ, PT ;  /* 0x000000ff2900720b */ /* 0x000fda0003f0d000 */
[----:B------:R-:W-:Y:S05]  /*8700*/  @!P0 EXIT ;  /* 0x000000000000894d */ /* 0x000fea0003800000 */
.L_x_139:
[----:B------:R-:W-:Y:S05]  /*8710*/  BSYNC.RECONVERGENT B0 ;  /* 0x0000000000007941 */ /* 0x000fea0003800200 */
.L_x_136:
[----:B------:R-:W2:Y:S01]  /*8720*/  S2UR UR5, SR_CgaCtaId ;  /* 0x00000000000579c3 */ /* 0x000ea20000008800 */
[----:B------:R-:W-:Y:S01]  /*8730*/  ULEA UR4, UR52, UR47, 0x3 ;  /* 0x0000002f34047291 */ /* 0x000fe2000f8e18ff */
[----:B------:R-:W-:-:S04]  /*8740*/  DEPBAR.LE SB0, 0x0 ;  /* 0x000080000000791a */ /* 0x000fc80000000000 */
[----:B------:R-:W-:-:S04]  /*8750*/  UIADD3 UR4, UPT, UPT, UR4, 0xb8, URZ ;  /* 0x000000b804047890 */ /* 0x000fc8000fffe0ff */
[----:B--2---:R-:W-:-:S09]  /*8760*/  UPRMT UR4, UR5, 0x654, UR4 ;  /* 0x0000065405047896 */ /* 0x004fd20008000004 */
[----:B------:R-:W-:Y:S01]  /*8770*/  SYNCS.ARRIVE.TRANS64.RED.A1T0 RZ, [UR4], RZ ;  /* 0x000000ffffff79a7 */ /* 0x000fe20008100404 */
[----:B------:R-:W-:Y:S05]  /*8780*/  EXIT ;  /* 0x000000000000794d */ /* 0x000fea0003800000 */
.L_x_25:
[----:B-1----:R1:W2:Y:S02]  /*8790*/  SYNCS.PHASECHK.TRANS64.TRYWAIT P0, [R0+URZ+0x150], R3 ;  /* 0x00015003000075a7 */ /* 0x0022a400080011ff */
[----:B--2---:R-:W-:Y:S05]  /*87a0*/  @!P0 NANOSLEEP.SYNCS 0x989680 ;  /* 0x009896800000895d */ /* 0x004fea0003900000 */
[----:B------:R-:W2:Y:S02]  /*87b0*/  @!P0 SYNCS.PHASECHK.TRANS64 P0, [R0+URZ+0x150], R3 ;  /* 0x00015003000085a7 */ /* 0x000ea400080010ff */
[----:B--2---:R-:W-:Y:S05]  /*87c0*/  @!P0 BRA `(.L_x_25) ;  /* 0xfffffffc00f08947 */ /* 0x004fea000383ffff */
[----:B------:R-:W-:Y:S05]  /*87d0*/  BRA `(.L_x_140) ;  /* 0xffffff9000fc7947 */ /* 0x000fea000383ffff */
.L_x_28:
[----:B-1----:R-:W-:-:S07]  /*87e0*/  MOV R0, UR33 ;  /* 0x0000002100007c02 */ /* 0x002fce0008000f00 */
.L_x_141:
[----:B-1----:R1:W2:Y:S02]  /*87f0*/  SYNCS.PHASECHK.TRANS64.TRYWAIT P0, [R0+URZ+0x50], R3 ;  /* 0x00005003000075a7 */ /* 0x0022a400080011ff */
[----:B--2---:R-:W-:Y:S05]  /*8800*/  @!P0 NANOSLEEP.SYNCS 0x989680 ;  /* 0x009896800000895d */ /* 0x004fea0003900000 */
[----:B------:R-:W2:Y:S02]  /*8810*/  @!P0 SYNCS.PHASECHK.TRANS64 P0, [R0+URZ+0x50], R3 ;  /* 0x00005003000085a7 */ /* 0x000ea400080010ff */
[----:B--2---:R-:W-:Y:S05]  /*8820*/  @!P0 BRA `(.L_x_141) ;  /* 0xfffffffc00f08947 */ /* 0x004fea000383ffff */
[----:B------:R-:W-:Y:S05]  /*8830*/  BRA `(.L_x_27) ;  /* 0xffffff94004c7947 */ /* 0x000fea000383ffff */
.L_x_35:
[----:B-1----:R-:W-:-:S07]  /*8840*/  MOV R0, UR17 ;  /* 0x0000001100007c02 */ /* 0x002fce0008000f00 */
.L_x_142:
[----:B-1----:R1:W2:Y:S02]  /*8850*/  SYNCS.PHASECHK.TRANS64.TRYWAIT P0, [R0+URZ+0x50], R3 ;  /* 0x00005003000075a7 */ /* 0x0022a400080011ff */
[----:B--2---:R-:W-:Y:S05]  /*8860*/  @!P0 NANOSLEEP.SYNCS 0x989680 ;  /* 0x009896800000895d */ /* 0x004fea0003900000 */
[----:B------:R-:W2:Y:S02]  /*8870*/  @!P0 SYNCS.PHASECHK.TRANS64 P0, [R0+URZ+0x50], R3 ;  /* 0x00005003000085a7 */ /* 0x000ea400080010ff */
[----:B--2---:R-:W-:Y:S05]  /*8880*/  @!P0 BRA `(.L_x_142) ;  /* 0xfffffffc00f08947 */ /* 0x004fea000383ffff */
[----:B------:R-:W-:Y:S05]  /*8890*/  BRA `(.L_x_34) ;  /* 0xffffff9800107947 */ /* 0x000fea000383ffff */
.L_x_40:
[----:B-1----:R1:W2:Y:S02]  /*88a0*/  SYNCS.PHASECHK.TRANS64.TRYWAIT P0, [R3+URZ+0xe0], R0 ;  /* 0x0000e000030075a7 */ /* 0x0022a400080011ff */
[----:B--2---:R-:W-:Y:S05]  /*88b0*/  @!P0 NANOSLEEP.SYNCS 0x989680 ;  /* 0x009896800000895d */ /* 0x004fea0003900000 */
[----:B------:R-:W2:Y:S02]  /*88c0*/  @!P0 SYNCS.PHASECHK.TRANS64 P0, [R3+URZ+0xe0], R0 ;  /* 0x0000e000030085a7 */ /* 0x000ea400080010ff */
[----:B--2---:R-:W-:Y:S05]  /*88d0*/  @!P0 BRA `(.L_x_40) ;  /* 0xfffffffc00f08947 */ /* 0x004fea000383ffff */
[----:B------:R-:W-:Y:S05]  /*88e0*/  BRA `(.L_x_143) ;  /* 0xffffff9800b47947 */ /* 0x000fea000383ffff */
.L_x_44:
[----:B-1----:R-:W-:-:S07]  /*88f0*/  MOV R0, UR4 ;  /* 0x0000000400007c02 */ /* 0x002fce0008000f00 */
.L_x_144:
[----:B-1----:R1:W2:Y:S02]  /*8900*/  SYNCS.PHASECHK.TRANS64.TRYWAIT P0, [R0+URZ], R3 ;  /* 0x00000003000075a7 */ /* 0x0022a400080011ff */
[----:B--2---:R-:W-:Y:S05]  /*8910*/  @!P0 NANOSLEEP.SYNCS 0x989680 ;  /* 0x009896800000895d */ /* 0x004fea0003900000 */
[----:B------:R-:W2:Y:S02]  /*8920*/  @!P0 SYNCS.PHASECHK.TRANS64 P0, [R0+URZ], R3 ;  /* 0x00000003000085a7 */ /* 0x000ea400080010ff */
[----:B--2---:R-:W-:Y:S05]  /*8930*/  @!P0 BRA `(.L_x_144) ;  /* 0xfffffffc00f08947 */ /* 0x004fea000383ffff */
[----:B------:R-:W-:Y:S05]  /*8940*/  BRA `(.L_x_145) ;  /* 0xffffffa000607947 */ /* 0x000fea000383ffff */
.L_x_45:
[----:B------:R-:W-:-:S07]  /*8950*/  MOV R0, UR5 ;  /* 0x0000000500007c02 */ /* 0x000fce0008000f00 */
.L_x_146:
[----:B-1----:R1:W2:Y:S02]  /*8960*/  SYNCS.PHASECHK.TRANS64.TRYWAIT P0, [R0+URZ], R3 ;  /* 0x00000003000075a7 */ /* 0x0022a400080011ff */
[----:B--2---:R-:W-:Y:S05]  /*8970*/  @!P0 NANOSLEEP.SYNCS 0x989680 ;  /* 0x009896800000895d */ /* 0x004fea0003900000 */
[----:B------:R-:W2:Y:S02]  /*8980*/  @!P0 SYNCS.PHASECHK.TRANS64 P0, [R0+URZ], R3 ;  /* 0x00000003000085a7 */ /* 0x000ea400080010ff */
[----:B--2---:R-:W-:Y:S05]  /*8990*/  @!P0 BRA `(.L_x_146) ;  /* 0xfffffffc00f08947 */ /* 0x004fea000383ffff */
[----:B------:R-:W-:Y:S05]  /*89a0*/  BRA `(.L_x_147) ;  /* 0xffffffa0006c7947 */ /* 0x000fea000383ffff */
.L_x_46:
[----:B------:R-:W-:-:S07]  /*89b0*/  MOV R0, UR5 ;  /* 0x0000000500007c02 */ /* 0x000fce0008000f00 */
.L_x_148:
[----:B-1----:R1:W2:Y:S02]  /*89c0*/  SYNCS.PHASECHK.TRANS64.TRYWAIT P0, [R0+URZ], R3 ;  /* 0x00000003000075a7 */ /* 0x0022a400080011ff */
[----:B--2---:R-:W-:Y:S05]  /*89d0*/  @!P0 NANOSLEEP.SYNCS 0x989680 ;  /* 0x009896800000895d */ /* 0x004fea0003900000 */
[----:B------:R-:W2:Y:S02]  /*89e0*/  @!P0 SYNCS.PHASECHK.TRANS64 P0, [R0+URZ], R3 ;  /* 0x00000003000085a7 */ /* 0x000ea400080010ff */
[----:B--2---:R-:W-:Y:S05]  /*89f0*/  @!P0 BRA `(.L_x_148) ;  /* 0xfffffffc00f08947 */ /* 0x004fea000383ffff */
[----:B------:R-:W-:Y:S05]  /*8a00*/  BRA `(.L_x_149) ;  /* 0xffffffa000787947 */ /* 0x000fea000383ffff */
.L_x_47:
[----:B------:R-:W-:-:S07]  /*8a10*/  MOV R0, UR5 ;  /* 0x0000000500007c02 */ /* 0x000fce0008000f00 */
.L_x_150:
[----:B-1----:R1:W2:Y:S02]  /*8a20*/  SYNCS.PHASECHK.TRANS64.TRYWAIT P0, [R0+URZ], R3 ;  /* 0x00000003000075a7 */ /* 0x0022a400080011ff */
[----:B--2---:R-:W-:Y:S05]  /*8a30*/  @!P0 NANOSLEEP.SYNCS 0x989680 ;  /* 0x009896800000895d */ /* 0x004fea0003900000 */
[----:B------:R-:W2:Y:S02]  /*8a40*/  @!P0 SYNCS.PHASECHK.TRANS64 P0, [R0+URZ], R3 ;  /* 0x00000003000085a7 */ /* 0x000ea400080010ff */
[----:B--2---:R-:W-:Y:S05]  /*8a50*/  @!P0 BRA `(.L_x_150) ;  /* 0xfffffffc00f08947 */ /* 0x004fea000383ffff */
[----:B------:R-:W-:Y:S05]  /*8a60*/  BRA `(.L_x_151) ;  /* 0xffffffa000847947 */ /* 0x000fea000383ffff */
.L_x_48:
[----:B------:R-:W-:-:S07]  /*8a70*/  MOV R0, UR5 ;  /* 0x0000000500007c02 */ /* 0x000fce0008000f00 */
.L_x_152:
[----:B-1----:R1:W2:Y:S02]  /*8a80*/  SYNCS.PHASECHK.TRANS64.TRYWAIT P0, [R0+URZ], R3 ;  /* 0x00000003000075a7 */ /* 0x0022a400080011ff */
[----:B--2---:R-:W-:Y:S05]  /*8a90*/  @!P0 NANOSLEEP.SYNCS 0x989680 ;  /* 0x009896800000895d */ /* 0x004fea0003900000 */
[----:B------:R-:W2:Y:S02]  /*8aa0*/  @!P0 SYNCS.PHASECHK.TRANS64 P0, [R0+URZ], R3 ;  /* 0x00000003000085a7 */ /* 0x000ea400080010ff */
[----:B--2---:R-:W-:Y:S05]  /*8ab0*/  @!P0 BRA `(.L_x_152) ;  /* 0xfffffffc00f08947 */ /* 0x004fea000383ffff */
[----:B------:R-:W-:Y:S05]  /*8ac0*/  BRA `(.L_x_153) ;  /* 0xffffffa000907947 */ /* 0x000fea000383ffff */
.L_x_49:
[----:B------:R-:W-:-:S07]  /*8ad0*/  MOV R0, UR5 ;  /* 0x0000000500007c02 */ /* 0x000fce0008000f00 */
.L_x_154:
[----:B-1----:R1:W2:Y:S02]  /*8ae0*/  SYNCS.PHASECHK.TRANS64.TRYWAIT P0, [R0+URZ], R3 ;  /* 0x00000003000075a7 */ /* 0x0022a400080011ff */
[----:B--2---:R-:W-:Y:S05]  /*8af0*/  @!P0 NANOSLEEP.SYNCS 0x989680 ;  /* 0x009896800000895d */ /* 0x004fea0003900000 */
[----:B------:R-:W2:Y:S02]  /*8b00*/  @!P0 SYNCS.PHASECHK.TRANS64 P0, [R0+URZ], R3 ;  /* 0x00000003000085a7 */ /* 0x000ea400080010ff */
[----:B--2---:R-:W-:Y:S05]  /*8b10*/  @!P0 BRA `(.L_x_154) ;  /* 0xfffffffc00f08947 */ /* 0x004fea000383ffff */
[----:B------:R-:W-:Y:S05]  /*8b20*/  BRA `(.L_x_155) ;  /* 0xffffffa0009c7947 */ /* 0x000fea000383ffff */
.L_x_50:
[----:B------:R-:W-:-:S07]  /*8b30*/  MOV R0, UR5 ;  /* 0x0000000500007c02 */ /* 0x000fce0008000f00 */
.L_x_156:
[----:B-1----:R1:W2:Y:S02]  /*8b40*/  SYNCS.PHASECHK.TRANS64.TRYWAIT P0, [R0+URZ], R3 ;  /* 0x00000003000075a7 */ /* 0x0022a400080011ff */
[----:B--2---:R-:W-:Y:S05]  /*8b50*/  @!P0 NANOSLEEP.SYNCS 0x989680 ;  /* 0x009896800000895d */ /* 0x004fea0003900000 */
[----:B------:R-:W2:Y:S02]  /*8b60*/  @!P0 SYNCS.PHASECHK.TRANS64 P0, [R0+URZ], R3 ;  /* 0x00000003000085a7 */ /* 0x000ea400080010ff */
[----:B--2---:R-:W-:Y:S05]  /*8b70*/  @!P0 BRA `(.L_x_156) ;  /* 0xfffffffc00f08947 */ /* 0x004fea000383ffff */
[----:B------:R-:W-:Y:S05]  /*8b80*/  BRA `(.L_x_157) ;  /* 0xffffffa000a87947 */ /* 0x000fea000383ffff */
.L_x_51:
[----:B------:R-:W-:-:S07]  /*8b90*/  MOV R0, UR5 ;  /* 0x0000000500007c02 */ /* 0x000fce0008000f00 */
.L_x_158:
[----:B-1----:R1:W2:Y:S02]  /*8ba0*/  SYNCS.PHASECHK.TRANS64.TRYWAIT P0, [R0+URZ], R3 ;  /* 0x00000003000075a7 */ /* 0x0022a400080011ff */
[----:B--2---:R-:W-:Y:S05]  /*8bb0*/  @!P0 NANOSLEEP.SYNCS 0x989680 ;  /* 0x009896800000895d */ /* 0x004fea0003900000 */
[----:B------:R-:W2:Y:S02]  /*8bc0*/  @!P0 SYNCS.PHASECHK.TRANS64 P0, [R0+URZ], R3 ;  /* 0x00000003000085a7 */ /* 0x000ea400080010ff */
[----:B--2---:R-:W-:Y:S05]  /*8bd0*/  @!P0 BRA `(.L_x_158) ;  /* 0xfffffffc00f08947 */ /* 0x004fea000383ffff */
[----:B------:R-:W-:Y:S05]  /*8be0*/  BRA `(.L_x_159) ;  /* 0xffffffa000b47947 */ /* 0x000fea000383ffff */
.L_x_52:
[----:B------:R-:W-:-:S07]  /*8bf0*/  MOV R0, UR5 ;  /* 0x0000000500007c02 */ /* 0x000fce0008000f00 */
.L_x_160:
[----:B-1----:R1:W2:Y:S02]  /*8c00*/  SYNCS.PHASECHK.TRANS64.TRYWAIT P0, [R0+URZ], R3 ;  /* 0x00000003000075a7 */ /* 0x0022a400080011ff */
[----:B--2---:R-:W-:Y:S05]  /*8c10*/  @!P0 NANOSLEEP.SYNCS 0x989680 ;  /* 0x009896800000895d */ /* 0x004fea0003900000 */
[----:B------:R-:W2:Y:S02]  /*8c20*/  @!P0 SYNCS.PHASECHK.TRANS64 P0, [R0+URZ], R3 ;  /* 0x00000003000085a7 */ /* 0x000ea400080010ff */
[----:B--2---:R-:W-:Y:S05]  /*8c30*/  @!P0 BRA `(.L_x_160) ;  /* 0xfffffffc00f08947 */ /* 0x004fea000383ffff */
[----:B------:R-:W-:Y:S05]  /*8c40*/  BRA `(.L_x_161) ;  /* 0xffffffa000c07947 */ /* 0x000fea000383ffff */
.L_x_55:
[----:B-1----:R1:W2:Y:S02]  /*8c50*/  SYNCS.PHASECHK.TRANS64.TRYWAIT P0, [R0+URZ+0x140], R5 ;  /* 0x00014005000075a7 */ /* 0x0022a400080011ff */
[----:B--2---:R-:W-:Y:S05]  /*8c60*/  @!P0 NANOSLEEP.SYNCS 0x989680 ;  /* 0x009896800000895d */ /* 0x004fea0003900000 */
[----:B------:R-:W2:Y:S02]  /*8c70*/  @!P0 SYNCS.PHASECHK.TRANS64 P0, [R0+URZ+0x140], R5 ;  /* 0x00014005000085a7 */ /* 0x000ea400080010ff */
[----:B--2---:R-:W-:Y:S05]  /*8c80*/  @!P0 BRA `(.L_x_55) ;  /* 0xfffffffc00f08947 */ /* 0x004fea000383ffff */
[----:B------:R-:W-:Y:S05]  /*8c90*/  BRA `(.L_x_162) ;  /* 0xffffffa400247947 */ /* 0x000fea000383ffff */
.L_x_56:
[----:B------:R-:W-:-:S07]  /*8ca0*/  MOV R0, UR4 ;  /* 0x0000000400007c02 */ /* 0x000fce0008000f00 */
.L_x_163:
[----:B-1----:R1:W2:Y:S02]  /*8cb0*/  SYNCS.PHASECHK.TRANS64.TRYWAIT P0, [R0+URZ+0xf0], R7 ;  /* 0x0000f007000075a7 */ /* 0x0022a400080011ff */
[----:B--2---:R-:W-:Y:S05]  /*8cc0*/  @!P0 NANOSLEEP.SYNCS 0x989680 ;  /* 0x009896800000895d */ /* 0x004fea0003900000 */
[----:B------:R-:W2:Y:S02]  /*8cd0*/  @!P0 SYNCS.PHASECHK.TRANS64 P0, [R0+URZ+0xf0], R7 ;  /* 0x0000f007000085a7 */ /* 0x000ea400080010ff */
[----:B--2---:R-:W-:Y:S05]  /*8ce0*/  @!P0 BRA `(.L_x_163) ;  /* 0xfffffffc00f08947 */ /* 0x004fea000383ffff */
[----:B------:R-:W-:Y:S05]  /*8cf0*/  BRA `(.L_x_164) ;  /* 0xffffffa400347947 */ /* 0x000fea000383ffff */
.L_x_57:
[----:B-1----:R1:W2:Y:S02]  /*8d00*/  SYNCS.PHASECHK.TRANS64.TRYWAIT P1, [R0+URZ+0xe0], R5 ;  /* 0x0000e005000075a7 */ /* 0x0022a400080211ff */
[----:B--2---:R-:W-:Y:S05]  /*8d10*/  @!P1 NANOSLEEP.SYNCS 0x989680 ;  /* 0x009896800000995d */ /* 0x004fea0003900000 */
[----:B------:R-:W2:Y:S02]  /*8d20*/  @!P1 SYNCS.PHASECHK.TRANS64 P1, [R0+URZ+0xe0], R5 ;  /* 0x0000e005000095a7 */ /* 0x000ea400080210ff */
[----:B--2---:R-:W-:Y:S05]  /*8d30*/  @!P1 BRA `(.L_x_57) ;  /* 0xfffffffc00f09947 */ /* 0x004fea000383ffff */
[----:B------:R-:W-:Y:S05]  /*8d40*/  BRA `(.L_x_165) ;  /* 0xffffffa400647947 */ /* 0x000fea000383ffff */
.L_x_60:
[----:B------:R-:W-:-:S07]  /*8d50*/  MOV R0, UR4 ;  /* 0x0000000400007c02 */ /* 0x000fce0008000f00 */
.L_x_166:
[----:B-1----:R1:W2:Y:S02]  /*8d60*/  SYNCS.PHASECHK.TRANS64.TRYWAIT P0, [R0+URZ+0xf0], R3 ;  /* 0x0000f003000075a7 */ /* 0x0022a400080011ff */
[----:B--2---:R-:W-:Y:S05]  /*8d70*/  @!P0 NANOSLEEP.SYNCS 0x989680 ;  /* 0x009896800000895d */ /* 0x004fea0003900000 */
[----:B------:R-:W2:Y:S02]  /*8d80*/  @!P0 SYNCS.PHASECHK.TRANS64 P0, [R0+URZ+0xf0], R3 ;  /* 0x0000f003000085a7 */ /* 0x000ea400080010ff */
[----:B--2---:R-:W-:Y:S05]  /*8d90*/  @!P0 BRA `(.L_x_166) ;  /* 0xfffffffc00f08947 */ /* 0x004fea000383ffff */
[----:B------:R-:W-:Y:S05]  /*8da0*/  BRA `(.L_x_59) ;  /* 0xffffffa400b87947 */ /* 0x000fea000383ffff */
.L_x_69:
[----:B-1----:R-:W-:-:S04]  /*8db0*/  MOV R5, UR5 ;  /* 0x0000000500057c02 */ /* 0x002fc80008000f00 */
[----:B------:R1:W2:Y:S03]  /*8dc0*/  SYNCS.PHASECHK.TRANS64.TRYWAIT P0, [R5+URZ+0x8], R6 ;  /* 0x00000806050075a7 */ /* 0x0002a600080011ff */
[----:B--2---:R-:W-:Y:S05]  /*8dd0*/  @!P0 NANOSLEEP.SYNCS 0x989680 ;  /* 0x009896800000895d */ /* 0x004fea0003900000 */
[----:B------:R-:W2:Y:S02]  /*8de0*/  @!P0 SYNCS.PHASECHK.TRANS64 P0, [R5+URZ+0x8], R6 ;  /* 0x00000806050085a7 */ /* 0x000ea400080010ff */
[----:B--2---:R-:W-:Y:S05]  /*8df0*/  @!P0 BRA `(.L_x_69) ;  /* 0xfffffffc00ec8947 */ /* 0x004fea000383ffff */
[----:B------:R-:W-:Y:S05]  /*8e00*/  BRA `(.L_x_68) ;  /* 0xffffffa800707947 */ /* 0x000fea000383ffff */
.L_x_71:
[----:B------:R-:W-:Y:S01]  /*8e10*/  BSSY B0, `(.L_x_167) ;  /* 0x0000006000007945 */ /* 0x000fe20003800000 */
[----:B------:R-:W-:-:S07]  /*8e20*/  MOV R15, 0xffffffff ;  /* 0xffffffff000f7802 */ /* 0x000fce0000000f00 */
[----:B-1---5:R-:W-:Y:S05]  /*8e30*/  WARPSYNC.COLLECTIVE R15, `(.L_x_168) ;  /* 0x000000000f0c7348 */ /* 0x022fea0003c00000 */
[----:B------:R-:W-:Y:S02]  /*8e40*/  ELECT P6, UR79, PT ;  /* 0x00000000004f782f */ /* 0x000fe400038c0000 */
[----:B------:R-:W-:Y:S01]  /*8e50*/  MOV R14, UR79 ;  /* 0x0000004f000e7c02 */ /* 0x000fe20008000f00 */
[----:B-1---5:R-:W-:Y:S10]  /*8e60*/  ENDCOLLECTIVE ;  /* 0x000000000000791b */ /* 0x022ff40003800000 */
.L_x_168:
[----:B------:R-:W-:Y:S05]  /*8e70*/  BSYNC B0 ;  /* 0x0000000000007941 */ /* 0x000fea0003800000 */
.L_x_167:
[----:B------:R-:W-:Y:S01]  /*8e80*/  PLOP3.LUT P0, PT, P6, PT, PT, 0x80, 0x8 ;  /* 0x000000000008781c */ /* 0x000fe2000370f070 */
[----:B------:R-:W-:-:S12]  /*8e90*/  BRA `(.L_x_169) ;  /* 0xffffffa8009c7947 */ /* 0x000fd8000383ffff */
.L_x_73:
[----:B-1----:R-:W-:-:S04]  /*8ea0*/  MOV R3, UR5 ;  /* 0x0000000500037c02 */ /* 0x002fc80008000f00 */
[----:B------:R1:W2:Y:S03]  /*8eb0*/  SYNCS.PHASECHK.TRANS64.TRYWAIT P0, [R3+URZ+0x8], R4 ;  /* 0x00000804030075a7 */ /* 0x0002a600080011ff */
[----:B--2---:R-:W-:Y:S05]  /*8ec0*/  @!P0 NANOSLEEP.SYNCS 0x989680 ;  /* 0x009896800000895d */ /* 0x004fea0003900000 */
[----:B------:R-:W2:Y:S02]  /*8ed0*/  @!P0 SYNCS.PHASECHK.TRANS64 P0, [R3+URZ+0x8], R4 ;  /* 0x00000804030085a7 */ /* 0x000ea400080010ff */
[----:B--2---:R-:W-:Y:S05]  /*8ee0*/  @!P0 BRA `(.L_x_73) ;  /* 0xfffffffc00ec8947 */ /* 0x004fea000383ffff */
[----:B------:R-:W-:Y:S05]  /*8ef0*/  BRA `(.L_x_72) ;  /* 0xffffffa800a07947 */ /* 0x000fea000383ffff */
.L_x_74:
[----:B-1----:R1:W2:Y:S02]  /*8f00*/  SYNCS.PHASECHK.TRANS64.TRYWAIT P0, [R0+URZ+0xe0], R5 ;  /* 0x0000e005000075a7 */ /* 0x0022a400080011ff */
[----:B--2---:R-:W-:Y:S05]  /*8f10*/  @!P0 NANOSLEEP.SYNCS 0x989680 ;  /* 0x009896800000895d */ /* 0x004fea0003900000 */
[----:B------:R-:W2:Y:S02]  /*8f20*/  @!P0 SYNCS.PHASECHK.TRANS64 P0, [R0+URZ+0xe0], R5 ;  /* 0x0000e005000085a7 */ /* 0x000ea400080010ff */
[----:B--2---:R-:W-:Y:S05]  /*8f30*/  @!P0 BRA `(.L_x_74) ;  /* 0xfffffffc00f08947 */ /* 0x004fea000383ffff */
[----:B------:R-:W-:Y:S05]  /*8f40*/  BRA `(.L_x_170) ;  /* 0xffffffac008c7947 */ /* 0x000fea000383ffff */
.L_x_76:
[----:B------:R-:W-:-:S07]  /*8f50*/  MOV R0, UR31 ;  /* 0x0000001f00007c02 */ /* 0x000fce0008000f00 */
.L_x_171:
[----:B-1----:R1:W2:Y:S02]  /*8f60*/  SYNCS.PHASECHK.TRANS64.TRYWAIT P0, [R0+URZ+0x120], R5 ;  /* 0x00012005000075a7 */ /* 0x0022a400080011ff */
[----:B--2---:R-:W-:Y:S05]  /*8f70*/  @!P0 NANOSLEEP.SYNCS 0x989680 ;  /* 0x009896800000895d */ /* 0x004fea0003900000 */
[----:B------:R-:W2:Y:S02]  /*8f80*/  @!P0 SYNCS.PHASECHK.TRANS64 P0, [R0+URZ+0x120], R5 ;  /* 0x00012005000085a7 */ /* 0x000ea400080010ff */
[----:B--2---:R-:W-:Y:S05]  /*8f90*/  @!P0 BRA `(.L_x_171) ;  /* 0xfffffffc00f08947 */ /* 0x004fea000383ffff */
[----:B------:R-:W-:Y:S05]  /*8fa0*/  BRA `(.L_x_172) ;  /* 0xffffffac00d87947 */ /* 0x000fea000383ffff */
.L_x_79:
[----:B------:R-:W-:Y:S07]  /*8fb0*/  MOV R0, UR5 ;  /* 0x0000000500007c02 */ /* 0x000fee0008000f00 */
.L_x_173:
[----:B-1----:R1:W2:Y:S02]  /*8fc0*/  SYNCS.PHASECHK.TRANS64.TRYWAIT P0, [R0+URZ], R5 ;  /* 0x00000005000075a7 */ /* 0x0022a400080011ff */
[----:B--2---:R-:W-:Y:S05]  /*8fd0*/  @!P0 NANOSLEEP.SYNCS 0x989680 ;  /* 0x009896800000895d */ /* 0x004fea0003900000 */
[----:B------:R-:W2:Y:S02]  /*8fe0*/  @!P0 SYNCS.PHASECHK.TRANS64 P0, [R0+URZ], R5 ;  /* 0x00000005000085a7 */ /* 0x000ea400080010ff */
[----:B--2---:R-:W-:Y:S05]  /*8ff0*/  @!P0 BRA `(.L_x_173) ;  /* 0xfffffffc00f08947 */ /* 0x004fea000383ffff */
[----:B------:R-:W-:Y:S05]  /*9000*/  BRA `(.L_x_78) ;  /* 0xffffffac00ec7947 */ /* 0x000fea000383ffff */
.L_x_83:
[----:B-1----:R-:W-:-:S07]  /*9010*/  MOV R0, UR4 ;  /* 0x0000000400007c02 */ /* 0x002fce0008000f00 */
.L_x_174:
[----:B-1----:R1:W2:Y:S02]  /*9020*/  SYNCS.PHASECHK.TRANS64.TRYWAIT P0, [R0+URZ], R3 ;  /* 0x00000003000075a7 */ /* 0x0022a400080011ff */
[----:B--2---:R-:W-:Y:S05]  /*9030*/  @!P0 NANOSLEEP.SYNCS 0x989680 ;  /* 0x009896800000895d */ /* 0x004fea0003900000 */
[----:B------:R-:W2:Y:S02]  /*9040*/  @!P0 SYNCS.PHASECHK.TRANS64 P0, [R0+URZ], R3 ;  /* 0x00000003000085a7 */ /* 0x000ea400080010ff */
[----:B--2---:R-:W-:Y:S05]  /*9050*/  @!P0 BRA `(.L_x_174) ;  /* 0xfffffffc00f08947 */ /* 0x004fea000383ffff */
[----:B------:R-:W-:Y:S05]  /*9060*/  BRA `(.L_x_175) ;  /* 0xffffffb000e07947 */ /* 0x000fea000383ffff */
.L_x_84:
[----:B------:R-:W-:-:S07]  /*9070*/  MOV R0, UR5 ;  /* 0x0000000500007c02 */ /* 0x000fce0008000f00 */
.L_x_176:
[----:B-1----:R1:W2:Y:S02]  /*9080*/  SYNCS.PHASECHK.TRANS64.TRYWAIT P0, [R0+URZ], R3 ;  /* 0x00000003000075a7 */ /* 0x0022a400080011ff */
[----:B--2---:R-:W-:Y:S05]  /*9090*/  @!P0 NANOSLEEP.SYNCS 0x989680 ;  /* 0x009896800000895d */ /* 0x004fea0003900000 */
[----:B------:R-:W2:Y:S02]  /*90a0*/  @!P0 SYNCS.PHASECHK.TRANS64 P0, [R0+URZ], R3 ;  /* 0x00000003000085a7 */ /* 0x000ea400080010ff */
[----:B--2---:R-:W-:Y:S05]  /*90b0*/  @!P0 BRA `(.L_x_176) ;  /* 0xfffffffc00f08947 */ /* 0x004fea000383ffff */
[----:B------:R-:W-:Y:S05]  /*90c0*/  BRA `(.L_x_177) ;  /* 0xffffffb000ec7947 */ /* 0x000fea000383ffff */
.L_x_85:
[----:B------:R-:W-:-:S07]  /*90d0*/  MOV R0, UR5 ;  /* 0x0000000500007c02 */ /* 0x000fce0008000f00 */
.L_x_178:
[----:B-1----:R1:W2:Y:S02]  /*90e0*/  SYNCS.PHASECHK.TRANS64.TRYWAIT P0, [R0+URZ], R3 ;  /* 0x00000003000075a7 */ /* 0x0022a400080011ff */
[----:B--2---:R-:W-:Y:S05]  /*90f0*/  @!P0 NANOSLEEP.SYNCS 0x989680 ;  /* 0x009896800000895d */ /* 0x004fea0003900000 */
[----:B------:R-:W2:Y:S02]  /*9100*/  @!P0 SYNCS.PHASECHK.TRANS64 P0, [R0+URZ], R3 ;  /* 0x00000003000085a7 */ /* 0x000ea400080010ff */
[----:B--2---:R-:W-:Y:S05]  /*9110*/  @!P0 BRA `(.L_x_178) ;  /* 0xfffffffc00f08947 */ /* 0x004fea000383ffff */
[----:B------:R-:W-:Y:S05]  /*9120*/  BRA `(.L_x_179) ;  /* 0xffffffb000f87947 */ /* 0x000fea000383ffff */
.L_x_88:
[----:B------:R-:W-:-:S07]  /*9130*/  MOV R0, UR26 ;  /* 0x0000001a00007c02 */ /* 0x000fce0008000f00 */
.L_x_180:
[----:B-1----:R1:W2:Y:S02]  /*9140*/  SYNCS.PHASECHK.TRANS64.TRYWAIT P1, [R0+URZ+0x160], R3 ;  /* 0x00016003000075a7 */ /* 0x0022a400080211ff */
[----:B--2---:R-:W-:Y:S05]  /*9150*/  @!P1 NANOSLEEP.SYNCS 0x989680 ;  /* 0x009896800000995d */ /* 0x004fea0003900000 */
[----:B------:R-:W2:Y:S02]  /*9160*/  @!P1 SYNCS.PHASECHK.TRANS64 P1, [R0+URZ+0x160], R3 ;  /* 0x00016003000095a7 */ /* 0x000ea400080210ff */
[----:B--2---:R-:W-:Y:S05]  /*9170*/  @!P1 BRA `(.L_x_180) ;  /* 0xfffffffc00f09947 */ /* 0x004fea000383ffff */
[----:B------:R-:W-:Y:S05]  /*9180*/  BRA `(.L_x_181) ;  /* 0xffffffb400447947 */ /* 0x000fea000383ffff */
.L_x_93:
[----:B--2---:R2:W4:Y:S02]  /*9190*/  SYNCS.PHASECHK.TRANS64.TRYWAIT P0, [R12+URZ+0xe0], R9 ;  /* 0x0000e0090c0075a7 */ /* 0x00452400080011ff */
[----:B----4-:R-:W-:Y:S05]  /*91a0*/  @!P0 NANOSLEEP.SYNCS 0x989680 ;  /* 0x009896800000895d */ /* 0x010fea0003900000 */
[----:B------:R-:W4:Y:S02]  /*91b0*/  @!P0 SYNCS.PHASECHK.TRANS64 P0, [R12+URZ+0xe0], R9 ;  /* 0x0000e0090c0085a7 */ /* 0x000f2400080010ff */
[----:B----4-:R-:W-:Y:S05]  /*91c0*/  @!P0 BRA `(.L_x_93) ;  /* 0xfffffffc00f08947 */ /* 0x010fea000383ffff */
[----:B------:R-:W-:Y:S05]  /*91d0*/  BRA `(.L_x_182) ;  /* 0xffffffb800607947 */ /* 0x000fea000383ffff */
.L_x_96:
[----:B------:R-:W-:Y:S07]  /*91e0*/  MOV R0, UR24 ;  /* 0x0000001800007c02 */ /* 0x000fee0008000f00 */
.L_x_183:
[----:B--2---:R2:W3:Y:S02]  /*91f0*/  SYNCS.PHASECHK.TRANS64.TRYWAIT P2, [R0+URZ+0xd8], R9 ;  /* 0x0000d809000075a7 */ /* 0x0044e400080411ff */
[----:B---3--:R-:W-:Y:S05]  /*9200*/  @!P2 NANOSLEEP.SYNCS 0x989680 ;  /* 0x009896800000a95d */ /* 0x008fea0003900000 */
[----:B------:R-:W3:Y:S02]  /*9210*/  @!P2 SYNCS.PHASECHK.TRANS64 P2, [R0+URZ+0xd8], R9 ;  /* 0x0000d8090000a5a7 */ /* 0x000ee400080410ff */
[----:B---3--:R-:W-:Y:S05]  /*9220*/  @!P2 BRA `(.L_x_183) ;  /* 0xfffffffc00f0a947 */ /* 0x008fea000383ffff */
[----:B------:R-:W-:Y:S05]  /*9230*/  BRA `(.L_x_95) ;  /* 0xffffffbc00c47947 */ /* 0x000fea000383ffff */
.L_x_99:
[----:B------:R-:W-:Y:S07]  /*9240*/  MOV R0, UR4 ;  /* 0x0000000400007c02 */ /* 0x000fee0008000f00 */
.L_x_184:
[----:B--2---:R2:W3:Y:S02]  /*9250*/  SYNCS.PHASECHK.TRANS64.TRYWAIT P0, [R0+URZ+0xb8], R9 ;  /* 0x0000b809000075a7 */ /* 0x0044e400080011ff */
[----:B---3--:R-:W-:Y:S05]  /*9260*/  @!P0 NANOSLEEP.SYNCS 0x989680 ;  /* 0x009896800000895d */ /* 0x008fea0003900000 */
[----:B------:R-:W3:Y:S02]  /*9270*/  @!P0 SYNCS.PHASECHK.TRANS64 P0, [R0+URZ+0xb8], R9 ;  /* 0x0000b809000085a7 */ /* 0x000ee400080010ff */
[----:B---3--:R-:W-:Y:S05]  /*9280*/  @!P0 BRA `(.L_x_184) ;  /* 0xfffffffc00f08947 */ /* 0x008fea000383ffff */
[----:B------:R-:W-:Y:S05]  /*9290*/  BRA `(.L_x_185) ;  /* 0xffffffc000247947 */ /* 0x000fea000383ffff */
.L_x_100:
[----:B------:R-:W-:Y:S07]  /*92a0*/  MOV R9, UR5 ;  /* 0x0000000500097c02 */ /* 0x000fee0008000f00 */
.L_x_186:
[----:B--2---:R2:W3:Y:S02]  /*92b0*/  SYNCS.PHASECHK.TRANS64.TRYWAIT P0, [R9+URZ+0xb8], R0 ;  /* 0x0000b800090075a7 */ /* 0x0044e400080011ff */
[----:B---3--:R-:W-:Y:S05]  /*92c0*/  @!P0 NANOSLEEP.SYNCS 0x989680 ;  /* 0x009896800000895d */ /* 0x008fea0003900000 */
[----:B------:R-:W3:Y:S02]  /*92d0*/  @!P0 SYNCS.PHASECHK.TRANS64 P0, [R9+URZ+0xb8], R0 ;  /* 0x0000b800090085a7 */ /* 0x000ee400080010ff */
[----:B---3--:R-:W-:Y:S05]  /*92e0*/  @!P0 BRA `(.L_x_186) ;  /* 0xfffffffc00f08947 */ /* 0x008fea000383ffff */
[----:B------:R-:W-:Y:S05]  /*92f0*/  BRA `(.L_x_187) ;  /* 0xffffffc000847947 */ /* 0x000fea000383ffff */
.L_x_102:
[----:B------:R-:W-:-:S07]  /*9300*/  MOV R0, UR4 ;  /* 0x0000000400007c02 */ /* 0x000fce0008000f00 */
.L_x_188:
[----:B--2---:R2:W3:Y:S02]  /*9310*/  SYNCS.PHASECHK.TRANS64.TRYWAIT P0, [R0+URZ], R3 ;  /* 0x00000003000075a7 */ /* 0x0044e400080011ff */
[----:B---3--:R-:W-:Y:S05]  /*9320*/  @!P0 NANOSLEEP.SYNCS 0x989680 ;  /* 0x009896800000895d */ /* 0x008fea0003900000 */
[----:B------:R-:W3:Y:S02]  /*9330*/  @!P0 SYNCS.PHASECHK.TRANS64 P0, [R0+URZ], R3 ;  /* 0x00000003000085a7 */ /* 0x000ee400080010ff */
[----:B---3--:R-:W-:Y:S05]  /*9340*/  @!P0 BRA `(.L_x_188) ;  /* 0xfffffffc00f08947 */ /* 0x008fea000383ffff */
[----:B------:R-:W-:Y:S05]  /*9350*/  BRA `(.L_x_189) ;  /* 0xffffffc400187947 */ /* 0x000fea000383ffff */
.L_x_103:
[----:B------:R-:W-:-:S07]  /*9360*/  MOV R0, UR5 ;  /* 0x0000000500007c02 */ /* 0x000fce0008000f00 */
.L_x_190:
[----:B--2---:R2:W3:Y:S02]  /*9370*/  SYNCS.PHASECHK.TRANS64.TRYWAIT P0, [R0+URZ], R3 ;  /* 0x00000003000075a7 */ /* 0x0044e400080011ff */
[----:B---3--:R-:W-:Y:S05]  /*9380*/  @!P0 NANOSLEEP.SYNCS 0x989680 ;  /* 0x009896800000895d */ /* 0x008fea0003900000 */
[----:B------:R-:W3:Y:S02]  /*9390*/  @!P0 SYNCS.PHASECHK.TRANS64 P0, [R0+URZ], R3 ;  /* 0x00000003000085a7 */ /* 0x000ee400080010ff */
[----:B---3--:R-:W-:Y:S05]  /*93a0*/  @!P0 BRA `(.L_x_190) ;  /* 0xfffffffc00f08947 */ /* 0x008fea000383ffff */
[----:B------:R-:W-:Y:S05]  /*93b0*/  BRA `(.L_x_191) ;  /* 0xffffffc400247947 */ /* 0x000fea000383ffff */
.L_x_105:
[----:B-1----:R1:W2:Y:S02]  /*93c0*/  SYNCS.PHASECHK.TRANS64.TRYWAIT P0, [R3+URZ+0xe0], R0 ;  /* 0x0000e000030075a7 */ /* 0x0022a400080011ff */
[----:B--2---:R-:W-:Y:S05]  /*93d0*/  @!P0 NANOSLEEP.SYNCS 0x989680 ;  /* 0x009896800000895d */ /* 0x004fea0003900000 */
[----:B------:R-:W2:Y:S02]  /*93e0*/  @!P0 SYNCS.PHASECHK.TRANS64 P0, [R3+URZ+0xe0], R0 ;  /* 0x0000e000030085a7 */ /* 0x000ea400080010ff */
[----:B--2---:R-:W-:Y:S05]  /*93f0*/  @!P0 BRA `(.L_x_105) ;  /* 0xfffffffc00f08947 */ /* 0x004fea000383ffff */
[----:B------:R-:W-:Y:S05]  /*9400*/  BRA `(.L_x_192) ;  /* 0xffffffc8000c7947 */ /* 0x000fea000383ffff */
.L_x_115:
[----:B-1----:R1:W2:Y:S02]  /*9410*/  SYNCS.PHASECHK.TRANS64.TRYWAIT P1, [R0+URZ+0xa0], R3 ;  /* 0x0000a003000075a7 */ /* 0x0022a400080211ff */
[----:B--2---:R-:W-:Y:S05]  /*9420*/  @!P1 NANOSLEEP.SYNCS 0x989680 ;  /* 0x009896800000995d */ /* 0x004fea0003900000 */
[----:B------:R-:W2:Y:S02]  /*9430*/  @!P1 SYNCS.PHASECHK.TRANS64 P1, [R0+URZ+0xa0], R3 ;  /* 0x0000a003000095a7 */ /* 0x000ea400080210ff */
[----:B--2---:R-:W-:Y:S05]  /*9440*/  @!P1 BRA `(.L_x_115) ;  /* 0xfffffffc00f09947 */ /* 0x004fea000383ffff */
[----:B------:R-:W-:Y:S05]  /*9450*/  BRA `(.L_x_114) ;  /* 0xffffffd400a47947 */ /* 0x000fea000383ffff */
.L_x_117:
[----:B-1----:R1:W4:Y:S02]  /*9460*/  SYNCS.PHASECHK.TRANS64.TRYWAIT P0, [R89+URZ+0x100], R2 ;  /* 0x00010002590075a7 */ /* 0x00232400080011ff */
[----:B----4-:R-:W-:Y:S05]  /*9470*/  @!P0 NANOSLEEP.SYNCS 0x989680 ;  /* 0x009896800000895d */ /* 0x010fea0003900000 */
[----:B------:R-:W4:Y:S02]  /*9480*/  @!P0 SYNCS.PHASECHK.TRANS64 P0, [R89+URZ+0x100], R2 ;  /* 0x00010002590085a7 */ /* 0x000f2400080010ff */
[----:B----4-:R-:W-:Y:S05]  /*9490*/  @!P0 BRA `(.L_x_117) ;  /* 0xfffffffc00f08947 */ /* 0x010fea000383ffff */
[----:B------:R-:W-:Y:S05]  /*94a0*/  BRA `(.L_x_116) ;  /* 0xffffffd400dc7947 */ /* 0x000fea000383ffff */
.L_x_128:
[----:B---3--:R3:W4:Y:S02]  /*94b0*/  SYNCS.PHASECHK.TRANS64.TRYWAIT P0, [R3+URZ+0xa0], R4 ;  /* 0x0000a004030075a7 */ /* 0x00872400080011ff */
[----:B----4-:R-:W-:Y:S05]  /*94c0*/  @!P0 NANOSLEEP.SYNCS 0x989680 ;  /* 0x009896800000895d */ /* 0x010fea0003900000 */
[----:B------:R-:W4:Y:S02]  /*94d0*/  @!P0 SYNCS.PHASECHK.TRANS64 P0, [R3+URZ+0xa0], R4 ;  /* 0x0000a004030085a7 */ /* 0x000f2400080010ff */
[----:B----4-:R-:W-:Y:S05]  /*94e0*/  @!P0 BRA `(.L_x_128) ;  /* 0xfffffffc00f08947 */ /* 0x010fea000383ffff */
[----:B------:R-:W-:Y:S05]  /*94f0*/  BRA `(.L_x_127) ;  /* 0xffffffe000cc7947 */ /* 0x000fea000383ffff */
        .weak           $__internal_0_$__cuda_sm10x_tcgen05_guardrail_trap_col_being_dealloced_not_returned_by_alloc
        .type           $__internal_0_$__cuda_sm10x_tcgen05_guardrail_trap_col_being_dealloced_not_returned_by_alloc,@function
        .size           $__internal_0_$__cuda_sm10x_tcgen05_guardrail_trap_col_being_dealloced_not_returned_by_alloc,($__internal_1_$__cuda_sm10x_tcgen05_guardrail_trap_phase_invalid_during_alloc - $__internal_0_$__cuda_sm10x_tcgen05_guardrail_trap_col_being_dealloced_not_returned_by_alloc)
$__internal_0_$__cuda_sm10x_tcgen05_guardrail_trap_col_being_dealloced_not_returned_by_alloc:
[----:B------:R-:W-:Y:S05]  /*9500*/  BPT.TRAP 0x1 ;  /* 0x000000040000795c */ /* 0x000fea0000300000 */
[----:B------:R-:W-:-:S04]  /*9510*/  HFMA2 R3, -RZ, RZ, 0, 0 ;  /* 0x00000000ff037431 */ /* 0x000fc800000001ff */
[----:B------:R-:W-:Y:S05]  /*9520*/  RET.REL.NODEC R2 `(_ZN7cutlass13device_kernelINS_4gemm6kernel13GemmUniversalIN4cute5tupleIJiiiiEEENS1_10collective13CollectiveMmaINS1_35MainloopSm100TmaUmmaWarpSpecializedILi10ELi2ELi4ENS5_IJNS4_1CILi2EEESB_NSA_ILi1EEEEEEEENS5_IJNSA_ILi256EEENSA_ILi64EEESG_EEENS_6half_tENS5_IJlSC_lEEESI_SJ_NS4_8TiledMMAINS4_8MMA_AtomIJNS4_26SM100_MMA_F16BF16_2x1SM_SSISI_SI_fLi256ELi64ELNS4_4UMMA5MajorE0ELSO_0ELNSN_7ScaleInE0ELSP_0EEEEEENS4_6LayoutINS5_IJSC_SC_SC_EEENS5_IJNSA_ILi0EEESU_SU_EEEEENS5_IJNS4_10UnderscoreESX_SX_EEEEENS4_28SM100_TMA_2SM_LOAD_MULTICASTENS4_14ComposedLayoutINS4_7SwizzleILi3ELi4ELi3EEENS4_18smem_ptr_flag_bitsILi16EEENSS_INS5_IJNSA_ILi8EEESG_EEENS5_IJSG_SC_EEEEEEEvNS4_8identityENS4_18SM100_TMA_2SM_LOADES1A_vS1B_EENS_8epilogue10collective18CollectiveEpilogueINS1E_23Sm100TmaWarpSpecializedILi3ELi2ELi32ELb1ELb0EEEJNS5_IJNSA_ILi128EEESG_SG_EEENS5_IJNSS_IS1J_SC_EENSS_INSA_ILi32EEESC_EEEEESI_SJ_SI_SJ_NS1E_6fusion15FusionCallbacksIS1I_NS1P_17LinearCombinationISI_fSI_fLNS_15FloatRoundStyleE2EEES1K_S1O_JEEENS4_5SM1004TMEM4LOAD26SM100_TMEM_LOAD_32dp32b32xENS4_13SM90_TMA_LOADENS11_INS12_ILi2ELi4ELi3EEES15_NSS_INS5_IJS16_S1M_EEENS5_IJS1M_SC_EEEEEEENS4_39AutoVectorizingCopyWithAssumedAlignmentILi128EEENS4_14SM90_TMA_STOREES24_S26_S26_EEEvvEEEEvNT_6ParamsE) ;  /* 0xffffff6802b47950 */ /* 0x000fea0003c3ffff */
        .weak           $__internal_1_$__cuda_sm10x_tcgen05_guardrail_trap_phase_invalid_during_alloc
        .type           $__internal_1_$__cuda_sm10x_tcgen05_guardrail_trap_phase_invalid_during_alloc,@function
        .size           $__internal_1_$__cuda_sm10x_tcgen05_guardrail_trap_phase_invalid_during_alloc,($__internal_2_$__cuda_sm10x_tcgen05_guardrail_trap_unallocated_columns_being_dealloced - $__internal_1_$__cuda_sm10x_tcgen05_guardrail_trap_phase_invalid_during_alloc)
$__internal_1_$__cuda_sm10x_tcgen05_guardrail_trap_phase_invalid_during_alloc:
[----:B------:R-:W-:Y:S05]  /*9530*/  BPT.TRAP 0x1 ;  /* 0x000000040000795c */ /* 0x000fea0000300000 */
[----:B------:R-:W-:-:S04]  /*9540*/  MOV R5, 0x0 ;  /* 0x0000000000057802 */ /* 0x000fc80000000f00 */
[----:B------:R-:W-:Y:S05]  /*9550*/  RET.REL.NODEC R4 `(_ZN7cutlass13device_kernelINS_4gemm6kernel13GemmUniversalIN4cute5tupleIJiiiiEEENS1_10collective13CollectiveMmaINS1_35MainloopSm100TmaUmmaWarpSpecializedILi10ELi2ELi4ENS5_IJNS4_1CILi2EEESB_NSA_ILi1EEEEEEEENS5_IJNSA_ILi256EEENSA_ILi64EEESG_EEENS_6half_tENS5_IJlSC_lEEESI_SJ_NS4_8TiledMMAINS4_8MMA_AtomIJNS4_26SM100_MMA_F16BF16_2x1SM_SSISI_SI_fLi256ELi64ELNS4_4UMMA5MajorE0ELSO_0ELNSN_7ScaleInE0ELSP_0EEEEEENS4_6LayoutINS5_IJSC_SC_SC_EEENS5_IJNSA_ILi0EEESU_SU_EEEEENS5_IJNS4_10UnderscoreESX_SX_EEEEENS4_28SM100_TMA_2SM_LOAD_MULTICASTENS4_14ComposedLayoutINS4_7SwizzleILi3ELi4ELi3EEENS4_18smem_ptr_flag_bitsILi16EEENSS_INS5_IJNSA_ILi8EEESG_EEENS5_IJSG_SC_EEEEEEEvNS4_8identityENS4_18SM100_TMA_2SM_LOADES1A_vS1B_EENS_8epilogue10collective18CollectiveEpilogueINS1E_23Sm100TmaWarpSpecializedILi3ELi2ELi32ELb1ELb0EEEJNS5_IJNSA_ILi128EEESG_SG_EEENS5_IJNSS_IS1J_SC_EENSS_INSA_ILi32EEESC_EEEEESI_SJ_SI_SJ_NS1E_6fusion15FusionCallbacksIS1I_NS1P_17LinearCombinationISI_fSI_fLNS_15FloatRoundStyleE2EEES1K_S1O_JEEENS4_5SM1004TMEM4LOAD26SM100_TMEM_LOAD_32dp32b32xENS4_13SM90_TMA_LOADENS11_INS12_ILi2ELi4ELi3EEES15_NSS_INS5_IJS16_S1M_EEENS5_IJS1M_SC_EEEEEEENS4_39AutoVectorizingCopyWithAssumedAlignmentILi128EEENS4_14SM90_TMA_STOREES24_S26_S26_EEEvvEEEEvNT_6ParamsE) ;  /* 0xffffff6804a87950 */ /* 0x000fea0003c3ffff */
        .weak           $__internal_2_$__cuda_sm10x_tcgen05_guardrail_trap_unallocated_columns_being_dealloced
        .type           $__internal_2_$__cuda_sm10x_tcgen05_guardrail_trap_unallocated_columns_being_dealloced,@function
        .size           $__internal_2_$__cuda_sm10x_tcgen05_guardrail_trap_unallocated_columns_being_dealloced,(.L_x_194 - $__internal_2_$__cuda_sm10x_tcgen05_guardrail_trap_unallocated_columns_being_dealloced)
$__internal_2_$__cuda_sm10x_tcgen05_guardrail_trap_unallocated_columns_being_dealloced:
[----:B------:R-:W-:Y:S05]  /*9560*/  BPT.TRAP 0x1 ;  /* 0x000000040000795c */ /* 0x000fea0000300000 */
[----:B------:R-:W-:-:S04]  /*9570*/  HFMA2 R3, -RZ, RZ, 0, 0 ;  /* 0x00000000ff037431 */ /* 0x000fc800000001ff */
[----:B------:R-:W-:Y:S05]  /*9580*/  RET.REL.NODEC R2 `(_ZN7cutlass13device_kernelINS_4gemm6kernel13GemmUniversalIN4cute5tupleIJiiiiEEENS1_10collective13CollectiveMmaINS1_35MainloopSm100TmaUmmaWarpSpecializedILi10ELi2ELi4ENS5_IJNS4_1CILi2EEESB_NSA_ILi1EEEEEEEENS5_IJNSA_ILi256EEENSA_ILi64EEESG_EEENS_6half_tENS5_IJlSC_lEEESI_SJ_NS4_8TiledMMAINS4_8MMA_AtomIJNS4_26SM100_MMA_F16BF16_2x1SM_SSISI_SI_fLi256ELi64ELNS4_4UMMA5MajorE0ELSO_0ELNSN_7ScaleInE0ELSP_0EEEEEENS4_6LayoutINS5_IJSC_SC_SC_EEENS5_IJNSA_ILi0EEESU_SU_EEEEENS5_IJNS4_10UnderscoreESX_SX_EEEEENS4_28SM100_TMA_2SM_LOAD_MULTICASTENS4_14ComposedLayoutINS4_7SwizzleILi3ELi4ELi3EEENS4_18smem_ptr_flag_bitsILi16EEENSS_INS5_IJNSA_ILi8EEESG_EEENS5_IJSG_SC_EEEEEEEvNS4_8identityENS4_18SM100_TMA_2SM_LOADES1A_vS1B_EENS_8epilogue10collective18CollectiveEpilogueINS1E_23Sm100TmaWarpSpecializedILi3ELi2ELi32ELb1ELb0EEEJNS5_IJNSA_ILi128EEESG_SG_EEENS5_IJNSS_IS1J_SC_EENSS_INSA_ILi32EEESC_EEEEESI_SJ_SI_SJ_NS1E_6fusion15FusionCallbacksIS1I_NS1P_17LinearCombinationISI_fSI_fLNS_15FloatRoundStyleE2EEES1K_S1O_JEEENS4_5SM1004TMEM4LOAD26SM100_TMEM_LOAD_32dp32b32xENS4_13SM90_TMA_LOADENS11_INS12_ILi2ELi4ELi3EEES15_NSS_INS5_IJS16_S1M_EEENS5_IJS1M_SC_EEEEEEENS4_39AutoVectorizingCopyWithAssumedAlignmentILi128EEENS4_14SM90_TMA_STOREES24_S26_S26_EEEvvEEEEvNT_6ParamsE) ;  /* 0xffffff68029c7950 */ /* 0x000fea0003c3ffff */
.L_x_193:
[----:B------:R-:W-:-:S00]  /*9590*/  BRA `(.L_x_193) ;  /* 0xfffffffc00fc7947 */ /* 0x000fc0000383ffff */
[----:B------:R-:W-:-:S00]  /*95a0*/  NOP ;  /* 0x0000000000007918 */ /* 0x000fc00000000000 */
        /* <DEDUP_REMOVED lines=13> */
.L_x_194:


//--------------------- .nv.global.init           --------------------------
	.section	.nv.global.init,"aw",@progbits
.nv.global.init:
	.type		$str$27,@object
	.size		$str$27,($str$28 - $str$27)
$str$27:
        /*0000*/ 	.byte	0x28, 0x61, 0x64, 0x64, 0x72, 0x65, 0x73, 0x73, 0x20, 0x26, 0x20, 0x6d, 0x61, 0x73, 0x6b, 0x29
        /*0010*/ 	.byte	0x20, 0x3d, 0x3d, 0x20, 0x30, 0x00
	.type		$str$28,@object
	.size		$str$28,($str$26 - $str$28)
$str$28:
        /*0016*/ 	.byte	0x2f, 0x74, 0x6d, 0x70, 0x2f, 0x63, 0x75, 0x74, 0x6c, 0x61, 0x73, 0x73, 0x5f, 0x73, 0x77, 0x65
        /*0026*/ 	.byte	0x65, 0x70, 0x5f, 0x73, 0x72, 0x63, 0x2f, 0x69, 0x6e, 0x63, 0x6c, 0x75, 0x64, 0x65, 0x2f, 0x63
        /*0036*/ 	.byte	0x75, 0x74, 0x65, 0x2f, 0x70, 0x6f, 0x69, 0x6e, 0x74, 0x65, 0x72, 0x5f, 0x66, 0x6c, 0x61, 0x67
        /*0046*/ 	.byte	0x67, 0x65, 0x64, 0x2e, 0x68, 0x70, 0x70, 0x00
	.type		$str$26,@object
	.size		$str$26,($str$25 - $str$26)
$str$26:
        /*004e*/ 	.byte	0x2f, 0x74, 0x6d, 0x70, 0x2f, 0x63, 0x75, 0x74, 0x6c, 0x61, 0x73, 0x73, 0x5f, 0x73, 0x77, 0x65
        /*005e*/ 	.byte	0x65, 0x70, 0x5f, 0x73, 0x72, 0x63, 0x2f, 0x69, 0x6e, 0x63, 0x6c, 0x75, 0x64, 0x65, 0x2f, 0x63
        /*006e*/ 	.byte	0x75, 0x74, 0x65, 0x2f, 0x61, 0x74, 0x6f, 0x6d, 0x2f, 0x63, 0x6f, 0x70, 0x79, 0x5f, 0x74, 0x72
        /*007e*/ 	.byte	0x61, 0x69, 0x74, 0x73, 0x5f, 0x73, 0x6d, 0x31, 0x30, 0x30, 0x2e, 0x68, 0x70, 0x70, 0x00
	.type		$str$25,@object
	.size		$str$25,(__unnamed_1 - $str$25)
$str$25:
        /*008d*/ 	.byte	0x28, 0x28, 0x75, 0x69, 0x6e, 0x74, 0x33, 0x32, 0x5f, 0x74, 0x28, 0x74, 0x68, 0x72, 0x65, 0x61
        /*009d*/ 	.byte	0x64, 0x49, 0x64, 0x78, 0x2e, 0x78, 0x29, 0x20, 0x2f, 0x20, 0x33, 0x32, 0x29, 0x20, 0x25, 0x20
        /*00ad*/ 	.byte	0x34, 0x29, 0x20, 0x3d, 0x3d, 0x20, 0x28, 0x28, 0x28, 0x74, 0x6d, 0x65, 0x6d, 0x5f, 0x61, 0x64
        /*00bd*/ 	.byte	0x64, 0x72, 0x20, 0x3e, 0x3e, 0x20, 0x31, 0x36, 0x29, 0x20, 0x2f, 0x20, 0x33, 0x32, 0x29, 0x20
        /*00cd*/ 	.byte	0x25, 0x20, 0x34, 0x29, 0x00
	.type		__unnamed_1,@object
	.size		__unnamed_1,(__unnamed_2 - __unnamed_1)
__unnamed_1:
        /*00d2*/ 	.byte	0x61, 0x75, 0x74, 0x6f, 0x20, 0x63, 0x75, 0x74, 0x65, 0x3a, 0x3a, 0x61, 0x73, 0x5f, 0x70, 0x6f
        /* <DEDUP_REMOVED lines=24> */
        /*0262*/ 	.byte	0x3e, 0x3e, 0x3e, 0x3e, 0x5d, 0x00
	.type		__unnamed_2,@object
	.size		__unnamed_2,(.L_2 - __unnamed_2)
__unnamed_2:
        /* <DEDUP_REMOVED lines=42> */
        /*0508*/ 	.byte	0x3e, 0x3e, 0x5d, 0x00
.L_2:


//--------------------- .nv.shared._ZN7cutlass13device_kernelINS_4gemm6kernel13GemmUniversalIN4cute5tupleIJiiiiEEENS1_10collective13CollectiveMmaINS1_35MainloopSm100TmaUmmaWarpSpecializedILi10ELi2ELi4ENS5_IJNS4_1CILi2EEESB_NSA_ILi1EEEEEEEENS5_IJNSA_ILi256EEENSA_ILi64EEESG_EEENS_6half_tENS5_IJlSC_lEEESI_SJ_NS4_8TiledMMAINS4_8MMA_AtomIJNS4_26SM100_MMA_F16BF16_2x1SM_SSISI_SI_fLi256ELi64ELNS4_4UMMA5MajorE0ELSO_0ELNSN_7ScaleInE0ELSP_0EEEEEENS4_6LayoutINS5_IJSC_SC_SC_EEENS5_IJNSA_ILi0EEESU_SU_EEEEENS5_IJNS4_10UnderscoreESX_SX_EEEEENS4_28SM100_TMA_2SM_LOAD_MULTICASTENS4_14ComposedLayoutINS4_7SwizzleILi3ELi4ELi3EEENS4_18smem_ptr_flag_bitsILi16EEENSS_INS5_IJNSA_ILi8EEESG_EEENS5_IJSG_SC_EEEEEEEvNS4_8identityENS4_18SM100_TMA_2SM_LOADES1A_vS1B_EENS_8epilogue10collective18CollectiveEpilogueINS1E_23Sm100TmaWarpSpecializedILi3ELi2ELi32ELb1ELb0EEEJNS5_IJNSA_ILi128EEESG_SG_EEENS5_IJNSS_IS1J_SC_EENSS_INSA_ILi32EEESC_EEEEESI_SJ_SI_SJ_NS1E_6fusion15FusionCallbacksIS1I_NS1P_17LinearCombinationISI_fSI_fLNS_15FloatRoundStyleE2EEES1K_S1O_JEEENS4_5SM1004TMEM4LOAD26SM100_TMEM_LOAD_32dp32b32xENS4_13SM90_TMA_LOADENS11_INS12_ILi2ELi4ELi3EEES15_NSS_INS5_IJS16_S1M_EEENS5_IJS1M_SC_EEEEEEENS4_39AutoVectorizingCopyWithAssumedAlignmentILi128EEENS4_14SM90_TMA_STOREES24_S26_S26_EEEvvEEEEvNT_6ParamsE --------------------------
	.section	.nv.shared._ZN7cutlass13device_kernelINS_4gemm6kernel13GemmUniversalIN4cute5tupleIJiiiiEEENS1_10collective13CollectiveMmaINS1_35MainloopSm100TmaUmmaWarpSpecializedILi10ELi2ELi4ENS5_IJNS4_1CILi2EEESB_NSA_ILi1EEEEEEEENS5_IJNSA_ILi256EEENSA_ILi64EEESG_EEENS_6half_tENS5_IJlSC_lEEESI_SJ_NS4_8TiledMMAINS4_8MMA_AtomIJNS4_26SM100_MMA_F16BF16_2x1SM_SSISI_SI_fLi256ELi64ELNS4_4UMMA5MajorE0ELSO_0ELNSN_7ScaleInE0ELSP_0EEEEEENS4_6LayoutINS5_IJSC_SC_SC_EEENS5_IJNSA_ILi0EEESU_SU_EEEEENS5_IJNS4_10UnderscoreESX_SX_EEEEENS4_28SM100_TMA_2SM_LOAD_MULTICASTENS4_14ComposedLayoutINS4_7SwizzleILi3ELi4ELi3EEENS4_18smem_ptr_flag_bitsILi16EEENSS_INS5_IJNSA_ILi8EEESG_EEENS5_IJSG_SC_EEEEEEEvNS4_8identityENS4_18SM100_TMA_2SM_LOADES1A_vS1B_EENS_8epilogue10collective18CollectiveEpilogueINS1E_23Sm100TmaWarpSpecializedILi3ELi2ELi32ELb1ELb0EEEJNS5_IJNSA_ILi128EEESG_SG_EEENS5_IJNSS_IS1J_SC_EENSS_INSA_ILi32EEESC_EEEEESI_SJ_SI_SJ_NS1E_6fusion15FusionCallbacksIS1I_NS1P_17LinearCombinationISI_fSI_fLNS_15FloatRoundStyleE2EEES1K_S1O_JEEENS4_5SM1004TMEM4LOAD26SM100_TMEM_LOAD_32dp32b32xENS4_13SM90_TMA_LOADENS11_INS12_ILi2ELi4ELi3EEES15_NSS_INS5_IJS16_S1M_EEENS5_IJS1M_SC_EEEEEEENS4_39AutoVectorizingCopyWithAssumedAlignmentILi128EEENS4_14SM90_TMA_STOREES24_S26_S26_EEEvvEEEEvNT_6ParamsE,"aw",@nobits
	.sectionflags	@""
	.align	16
	.zero		1024


//--------------------- .nv.shared.reserved.0     --------------------------
	.section	.nv.shared.reserved.0,"aw",@nobits
	.weak		__nv_reservedSMEM_offset_0_alias
	.size		__nv_reservedSMEM_offset_0_alias, 0, 64
	.other		__nv_reservedSMEM_offset_0_alias,@"STO_CUDA_RESERVED_SHARED STV_DEFAULT"
__nv_reservedSMEM_offset_0_alias:
	.zero		0
.nv.shared.reserved.0:
	.zero		64
	.weak		__nv_reservedSMEM_tcgen05_partition
	.type		__nv_reservedSMEM_tcgen05_partition,@object
	.size		__nv_reservedSMEM_tcgen05_partition,(.L_0 - __nv_reservedSMEM_tcgen05_partition)
__nv_reservedSMEM_tcgen05_partition:
	.zero		32
.L_0:


//--------------------- .nv.global                --------------------------
	.section	.nv.global,"aw",@nobits
.nv.global:
	.type		_ZN39_INTERNAL_f6e236d2_4_k_cu_7a01dec4_63424cute1_E,@object
	.size		_ZN39_INTERNAL_f6e236d2_4_k_cu_7a01dec4_63424cute1_E,(_ZN39_INTERNAL_f6e236d2_4_k_cu_7a01dec4_63424cuda3std3__45__cpo6cbeginE - _ZN39_INTERNAL_f6e236d2_4_k_cu_7a01dec4_63424cute1_E)
_ZN39_INTERNAL_f6e236d2_4_k_cu_7a01dec4_63424cute1_E:
	.zero		1
	.type		_ZN39_INTERNAL_f6e236d2_4_k_cu_7a01dec4_63424cuda3std3__45__cpo6cbeginE,@object
	.size		_ZN39_INTERNAL_f6e236d2_4_k_cu_7a01dec4_63424cuda3std3__45__cpo6cbeginE,(_ZN39_INTERNAL_f6e236d2_4_k_cu_7a01dec4_63424cuda3std3__48in_placeE - _ZN39_INTERNAL_f6e236d2_4_k_cu_7a01dec4_63424cuda3std3__45__cpo6cbeginE)
_ZN39_INTERNAL_f6e236d2_4_k_cu_7a01dec4_63424cuda3std3__45__cpo6cbeginE:
	.zero		1
	.type		_ZN39_INTERNAL_f6e236d2_4_k_cu_7a01dec4_63424cuda3std3__48in_placeE,@object
	.size		_ZN39_INTERNAL_f6e236d2_4_k_cu_7a01dec4_63424cuda3std3__48in_placeE,(_ZN39_INTERNAL_f6e236d2_4_k_cu_7a01dec4_63424cuda3std6ranges3__45__cpo9iter_moveE - _ZN39_INTERNAL_f6e236d2_4_k_cu_7a01dec4_63424cuda3std3__48in_placeE)
_ZN39_INTERNAL_f6e236d2_4_k_cu_7a01dec4_63424cuda3std3__48in_placeE:
	.zero		1
	.type		_ZN39_INTERNAL_f6e236d2_4_k_cu_7a01dec4_63424cuda3std6ranges3__45__cpo9iter_moveE,@object
	.size		_ZN39_INTERNAL_f6e236d2_4_k_cu_7a01dec4_63424cuda3std6ranges3__45__cpo9iter_moveE,(_ZN39_INTERNAL_f6e236d2_4_k_cu_7a01dec4_63424cuda3std3__45__cpo5beginE - _ZN39_INTERNAL_f6e236d2_4_k_cu_7a01dec4_63424cuda3std6ranges3__45__cpo9iter_moveE)
_ZN39_INTERNAL_f6e236d2_4_k_cu_7a01dec4_63424cuda3std6ranges3__45__cpo9iter_moveE:
	.zero		1
	.type		_ZN39_INTERNAL_f6e236d2_4_k_cu_7a01dec4_63424cuda3std3__45__cpo5beginE,@object
	.size		_ZN39_INTERNAL_f6e236d2_4_k_cu_7a01dec4_63424cuda3std3__45__cpo5beginE,(_ZN39_INTERNAL_f6e236d2_4_k_cu_7a01dec4_63424cuda3std3__441_GLOBAL__N__f6e236d2_4_k_cu_7a01dec4_63426ignoreE - _ZN39_INTERNAL_f6e236d2_4_k_cu_7a01dec4_63424cuda3std3__45__cpo5beginE)
_ZN39_INTERNAL_f6e236d2_4_k_cu_7a01dec4_63424cuda3std3__45__cpo5beginE:
	.zero		1
	.type		_ZN39_INTERNAL_f6e236d2_4_k_cu_7a01dec4_63424cuda3std3__441_GLOBAL__N__f6e236d2_4_k_cu_7a01dec4_63426ignoreE,@object
	.size		_ZN39_INTERNAL_f6e236d2_4_k_cu_7a01dec4_63424cuda3std3__441_GLOBAL__N__f6e236d2_4_k_cu_7a01dec4_63426ignoreE,(_ZN39_INTERNAL_f6e236d2_4_k_cu_7a01dec4_63424cute7productE - _ZN39_INTERNAL_f6e236d2_4_k_cu_7a01dec4_63424cuda3std3__441_GLOBAL__N__f6e236d2_4_k_cu_7a01dec4_63426ignoreE)
_ZN39_INTERNAL_f6e236d2_4_k_cu_7a01dec4_63424cuda3std3__441_GLOBAL__N__f6e236d2_4_k_cu_7a01dec4_63426ignoreE:
	.zero		1
	.type		_ZN39_INTERNAL_f6e236d2_4_k_cu_7a01dec4_63424cute7productE,@object
	.size		_ZN39_INTERNAL_f6e236d2_4_k_cu_7a01dec4_63424cute7productE,(_ZN39_INTERNAL_f6e236d2_4_k_cu_7a01dec4_63424cuda3std3__45__cpo3endE - _ZN39_INTERNAL_f6e236d2_4_k_cu_7a01dec4_63424cute7productE)
_ZN39_INTERNAL_f6e236d2_4_k_cu_7a01dec4_63424cute7productE:
	.zero		1
	.type		_ZN39_INTERNAL_f6e236d2_4_k_cu_7a01dec4_63424cuda3std3__45__cpo3endE,@object
	.size		_ZN39_INTERNAL_f6e236d2_4_k_cu_7a01dec4_63424cuda3std3__45__cpo3endE,(_ZN39_INTERNAL_f6e236d2_4_k_cu_7a01dec4_63424cuda3std3__419piecewise_constructE - _ZN39_INTERNAL_f6e236d2_4_k_cu_7a01dec4_63424cuda3std3__45__cpo3endE)
_ZN39_INTERNAL_f6e236d2_4_k_cu_7a01dec4_63424cuda3std3__45__cpo3endE:
	.zero		1
	.type		_ZN39_INTERNAL_f6e236d2_4_k_cu_7a01dec4_63424cuda3std3__419piecewise_constructE,@object
	.size		_ZN39_INTERNAL_f6e236d2_4_k_cu_7a01dec4_63424cuda3std3__419piecewise_constructE,(_ZN39_INTERNAL_f6e236d2_4_k_cu_7a01dec4_63424cuda3std3__45__cpo4cendE - _ZN39_INTERNAL_f6e236d2_4_k_cu_7a01dec4_63424cuda3std3__419piecewise_constructE)
_ZN39_INTERNAL_f6e236d2_4_k_cu_7a01dec4_63424cuda3std3__419piecewise_constructE:
	.zero		1
	.type		_ZN39_INTERNAL_f6e236d2_4_k_cu_7a01dec4_63424cuda3std3__45__cpo4cendE,@object
	.size		_ZN39_INTERNAL_f6e236d2_4_k_cu_7a01dec4_63424cuda3std3__45__cpo4cendE,(_ZN39_INTERNAL_f6e236d2_4_k_cu_7a01dec4_63424cuda3std6ranges3__45__cpo4swapE - _ZN39_INTERNAL_f6e236d2_4_k_cu_7a01dec4_63424cuda3std3__45__cpo4cendE)
_ZN39_INTERNAL_f6e236d2_4_k_cu_7a01dec4_63424cuda3std3__45__cpo4cendE:
	.zero		1
	.type		_ZN39_INTERNAL_f6e236d2_4_k_cu_7a01dec4_63424cuda3std6ranges3__45__cpo4swapE,@object
	.size		_ZN39_INTERNAL_f6e236d2_4_k_cu_7a01dec4_63424cuda3std6ranges3__45__cpo4swapE,(.L_10 - _ZN39_INTERNAL_f6e236d2_4_k_cu_7a01dec4_63424cuda3std6ranges3__45__cpo4swapE)
_ZN39_INTERNAL_f6e236d2_4_k_cu_7a01dec4_63424cuda3std6ranges3__45__cpo4swapE:
	.zero		1
.L_10:


//--------------------- .nv.constant0._ZN7cutlass13device_kernelINS_4gemm6kernel13GemmUniversalIN4cute5tupleIJiiiiEEENS1_10collective13CollectiveMmaINS1_35MainloopSm100TmaUmmaWarpSpecializedILi10ELi2ELi4ENS5_IJNS4_1CILi2EEESB_NSA_ILi1EEEEEEEENS5_IJNSA_ILi256EEENSA_ILi64EEESG_EEENS_6half_tENS5_IJlSC_lEEESI_SJ_NS4_8TiledMMAINS4_8MMA_AtomIJNS4_26SM100_MMA_F16BF16_2x1SM_SSISI_SI_fLi256ELi64ELNS4_4UMMA5MajorE0ELSO_0ELNSN_7ScaleInE0ELSP_0EEEEEENS4_6LayoutINS5_IJSC_SC_SC_EEENS5_IJNSA_ILi0EEESU_SU_EEEEENS5_IJNS4_10UnderscoreESX_SX_EEEEENS4_28SM100_TMA_2SM_LOAD_MULTICASTENS4_14ComposedLayoutINS4_7SwizzleILi3ELi4ELi3EEENS4_18smem_ptr_flag_bitsILi16EEENSS_INS5_IJNSA_ILi8EEESG_EEENS5_IJSG_SC_EEEEEEEvNS4_8identityENS4_18SM100_TMA_2SM_LOADES1A_vS1B_EENS_8epilogue10collective18CollectiveEpilogueINS1E_23Sm100TmaWarpSpecializedILi3ELi2ELi32ELb1ELb0EEEJNS5_IJNSA_ILi128EEESG_SG_EEENS5_IJNSS_IS1J_SC_EENSS_INSA_ILi32EEESC_EEEEESI_SJ_SI_SJ_NS1E_6fusion15FusionCallbacksIS1I_NS1P_17LinearCombinationISI_fSI_fLNS_15FloatRoundStyleE2EEES1K_S1O_JEEENS4_5SM1004TMEM4LOAD26SM100_TMEM_LOAD_32dp32b32xENS4_13SM90_TMA_LOADENS11_INS12_ILi2ELi4ELi3EEES15_NSS_INS5_IJS16_S1M_EEENS5_IJS1M_SC_EEEEEEENS4_39AutoVectorizingCopyWithAssumedAlignmentILi128EEENS4_14SM90_TMA_STOREES24_S26_S26_EEEvvEEEEvNT_6ParamsE --------------------------
	.section	.nv.constant0._ZN7cutlass13device_kernelINS_4gemm6kernel13GemmUniversalIN4cute5tupleIJiiiiEEENS1_10collective13CollectiveMmaINS1_35MainloopSm100TmaUmmaWarpSpecializedILi10ELi2ELi4ENS5_IJNS4_1CILi2EEESB_NSA_ILi1EEEEEEEENS5_IJNSA_ILi256EEENSA_ILi64EEESG_EEENS_6half_tENS5_IJlSC_lEEESI_SJ_NS4_8TiledMMAINS4_8MMA_AtomIJNS4_26SM100_MMA_F16BF16_2x1SM_SSISI_SI_fLi256ELi64ELNS4_4UMMA5MajorE0ELSO_0ELNSN_7ScaleInE0ELSP_0EEEEEENS4_6LayoutINS5_IJSC_SC_SC_EEENS5_IJNSA_ILi0EEESU_SU_EEEEENS5_IJNS4_10UnderscoreESX_SX_EEEEENS4_28SM100_TMA_2SM_LOAD_MULTICASTENS4_14ComposedLayoutINS4_7SwizzleILi3ELi4ELi3EEENS4_18smem_ptr_flag_bitsILi16EEENSS_INS5_IJNSA_ILi8EEESG_EEENS5_IJSG_SC_EEEEEEEvNS4_8identityENS4_18SM100_TMA_2SM_LOADES1A_vS1B_EENS_8epilogue10collective18CollectiveEpilogueINS1E_23Sm100TmaWarpSpecializedILi3ELi2ELi32ELb1ELb0EEEJNS5_IJNSA_ILi128EEESG_SG_EEENS5_IJNSS_IS1J_SC_EENSS_INSA_ILi32EEESC_EEEEESI_SJ_SI_SJ_NS1E_6fusion15FusionCallbacksIS1I_NS1P_17LinearCombinationISI_fSI_fLNS_15FloatRoundStyleE2EEES1K_S1O_JEEENS4_5SM1004TMEM4LOAD26SM100_TMEM_LOAD_32dp32b32xENS4_13SM90_TMA_LOADENS11_INS12_ILi2ELi4ELi3EEES15_NSS_INS5_IJS16_S1M_EEENS5_IJS1M_SC_EEEEEEENS4_39AutoVectorizingCopyWithAssumedAlignmentILi128EEENS4_14SM90_TMA_STOREES24_S26_S26_EEEvvEEEEvNT_6ParamsE,"a",@progbits
	.sectionflags	@""
	.align	4
.nv.constant0._ZN7cutlass13device_kernelINS_4gemm6kernel13GemmUniversalIN4cute5tupleIJiiiiEEENS1_10collective13CollectiveMmaINS1_35MainloopSm100TmaUmmaWarpSpecializedILi10ELi2ELi4ENS5_IJNS4_1CILi2EEESB_NSA_ILi1EEEEEEEENS5_IJNSA_ILi256EEENSA_ILi64EEESG_EEENS_6half_tENS5_IJlSC_lEEESI_SJ_NS4_8TiledMMAINS4_8MMA_AtomIJNS4_26SM100_MMA_F16BF16_2x1SM_SSISI_SI_fLi256ELi64ELNS4_4UMMA5MajorE0ELSO_0ELNSN_7ScaleInE0ELSP_0EEEEEENS4_6LayoutINS5_IJSC_SC_SC_EEENS5_IJNSA_ILi0EEESU_SU_EEEEENS5_IJNS4_10UnderscoreESX_SX_EEEEENS4_28SM100_TMA_2SM_LOAD_MULTICASTENS4_14ComposedLayoutINS4_7SwizzleILi3ELi4ELi3EEENS4_18smem_ptr_flag_bitsILi16EEENSS_INS5_IJNSA_ILi8EEESG_EEENS5_IJSG_SC_EEEEEEEvNS4_8identityENS4_18SM100_TMA_2SM_LOADES1A_vS1B_EENS_8epilogue10collective18CollectiveEpilogueINS1E_23Sm100TmaWarpSpecializedILi3ELi2ELi32ELb1ELb0EEEJNS5_IJNSA_ILi128EEESG_SG_EEENS5_IJNSS_IS1J_SC_EENSS_INSA_ILi32EEESC_EEEEESI_SJ_SI_SJ_NS1E_6fusion15FusionCallbacksIS1I_NS1P_17LinearCombinationISI_fSI_fLNS_15FloatRoundStyleE2EEES1K_S1O_JEEENS4_5SM1004TMEM4LOAD26SM100_TMEM_LOAD_32dp32b32xENS4_13SM90_TMA_LOADENS11_INS12_ILi2ELi4ELi3EEES15_NSS_INS5_IJS16_S1M_EEENS5_IJS1M_SC_EEEEEEENS4_39AutoVectorizingCopyWithAssumedAlignmentILi128EEENS4_14SM90_TMA_STOREES24_S26_S26_EEEvvEEEEvNT_6ParamsE:
	.zero		2944


//--------------------- SYMBOLS --------------------------

	.type		.nv.reservedSmem.offset0,@object
	.size		.nv.reservedSmem.offset0,0x4
	.type		.nv.reservedSmem.cap,@object
	.size		.nv.reservedSmem.cap,0x4
	.type		__assertfail,@function
